# CuTe-DSL kernel — source=cudnn_frontend_dsl family=gemm_swiglu
# config = {"ab_dtype": "Float16", "c_dtype": "BFloat16", "mma_mn": [128, 256], "cluster_mn": [1, 1]}


// ===== COMPILED SASS (sm_100a) =====

	.target	sm_100a

	.elftype	@"ET_EXEC"


//--------------------- .note.nv.tkinfo           --------------------------
	.section	.note.nv.tkinfo,"",@"SHT_NOTE"
	.sectionflags	@"SHF_NOTE_NV_TKINFO"
	.tkinfo
        /*0018*/ 	.word	0x00000081
        /*0030*/ 	.string	""
        /*0030*/ 	.string	"ptxas"
        /*0030*/ 	.string	"Cuda compilation tools, release 12.9, V12.9.83"
        /*0030*/ 	.string	"Build system must define TOOLS_VERSION_EXTENDED"
        /*0030*/ 	.string	"-O 3 -arch sm_100a "



//--------------------- .note.nv.cuver            --------------------------
	.section	.note.nv.cuver,"",@"SHT_NOTE"
	.sectionflags	@"SHF_NOTE_NV_CUVER"
        /*0018*/ 	.short	0x0001
        /*001a*/ 	.short	0x0064
        /*001c*/ 	.short	0x0001
        /*001e*/ 	.short	0x0000
        /*0020*/ 	.short	0x0001
        /*0022*/ 	.short	0x0000


//--------------------- .nv.info                  --------------------------
	.section	.nv.info,"",@"SHT_CUDA_INFO"
	.align	4


	//----- nvinfo : EIATTR_REGCOUNT
	.align		4
        /*0000*/ 	.byte	0x04, 0x2f
        /*0002*/ 	.short	(.L_4 - .L_3)
	.align		4
.L_3:
        /*0004*/ 	.word	index@(kernel_cutlass_kernel_cudnngemm_swigludense_gemm_persistent_swigluPersistentDenseGemmKernel_object_at__TiledMMA_ThrLayoutVMNK11110000_PermutationMNK____MMAAtom_ThrID10_ShapeMNK12825616_TV_0)
        /*0008*/ 	.word	0x00000060


	//----- nvinfo : EIATTR_FRAME_SIZE
	.align		4
.L_4:
        /*000c*/ 	.byte	0x04, 0x11
        /*000e*/ 	.short	(.L_6 - .L_5)
	.align		4
.L_5:
        /*0010*/ 	.word	index@($__internal_2_$__cuda_sm10x_tcgen05_guardrail_trap_unallocated_columns_being_dealloced)
        /*0014*/ 	.word	0x00000000


	//----- nvinfo : EIATTR_FRAME_SIZE
	.align		4
.L_6:
        /*0018*/ 	.byte	0x04, 0x11
        /*001a*/ 	.short	(.L_8 - .L_7)
	.align		4
.L_7:
        /*001c*/ 	.word	index@($__internal_1_$__cuda_sm10x_tcgen05_guardrail_trap_phase_invalid_during_alloc)
        /*0020*/ 	.word	0x00000000


	//----- nvinfo : EIATTR_FRAME_SIZE
	.align		4
.L_8:
        /*0024*/ 	.byte	0x04, 0x11
        /*0026*/ 	.short	(.L_10 - .L_9)
	.align		4
.L_9:
        /*0028*/ 	.word	index@($__internal_0_$__cuda_sm10x_tcgen05_guardrail_trap_col_being_dealloced_not_returned_by_alloc)
        /*002c*/ 	.word	0x00000000


	//----- nvinfo : EIATTR_FRAME_SIZE
	.align		4
.L_10:
        /*0030*/ 	.byte	0x04, 0x11
        /*0032*/ 	.short	(.L_12 - .L_11)
	.align		4
.L_11:
        /*0034*/ 	.word	index@(kernel_cutlass_kernel_cudnngemm_swigludense_gemm_persistent_swigluPersistentDenseGemmKernel_object_at__TiledMMA_ThrLayoutVMNK11110000_PermutationMNK____MMAAtom_ThrID10_ShapeMNK12825616_TV_0)
        /*0038*/ 	.word	0x00000000


	//----- nvinfo : EIATTR_MIN_STACK_SIZE
	.align		4
.L_12:
        /*003c*/ 	.byte	0x04, 0x12
        /*003e*/ 	.short	(.L_14 - .L_13)
	.align		4
.L_13:
        /*0040*/ 	.word	index@(kernel_cutlass_kernel_cudnngemm_swigludense_gemm_persistent_swigluPersistentDenseGemmKernel_object_at__TiledMMA_ThrLayoutVMNK11110000_PermutationMNK____MMAAtom_ThrID10_ShapeMNK12825616_TV_0)
        /*0044*/ 	.word	0x00000000
.L_14:


//--------------------- .nv.info.kernel_cutlass_kernel_cudnngemm_swigludense_gemm_persistent_swigluPersistentDenseGemmKernel_object_at__TiledMMA_ThrLayoutVMNK11110000_PermutationMNK____MMAAtom_ThrID10_ShapeMNK12825616_TV_0 --------------------------
	.section	.nv.info.kernel_cutlass_kernel_cudnngemm_swigludense_gemm_persistent_swigluPersistentDenseGemmKernel_object_at__TiledMMA_ThrLayoutVMNK11110000_PermutationMNK____MMAAtom_ThrID10_ShapeMNK12825616_TV_0,"",@"SHT_CUDA_INFO"
	.sectionflags	@""
	.align	4


	//----- nvinfo : EIATTR_CUDA_API_VERSION
	.align		4
        /*0000*/ 	.byte	0x04, 0x37
        /*0002*/ 	.short	(.L_16 - .L_15)
.L_15:
        /*0004*/ 	.word	0x00000081


	//----- nvinfo : EIATTR_KPARAM_INFO
	.align		4
.L_16:
        /*0008*/ 	.byte	0x04, 0x17
        /*000a*/ 	.short	(.L_18 - .L_17)
.L_17:
        /*000c*/ 	.word	0x00000000
        /*0010*/ 	.short	0x0008
        /*0012*/ 	.short	0x0264
        /*0014*/ 	.byte	0x00, 0xf0, 0x11, 0x00


	//----- nvinfo : EIATTR_KPARAM_INFO
	.align		4
.L_18:
        /*0018*/ 	.byte	0x04, 0x17
        /*001a*/ 	.short	(.L_20 - .L_19)
.L_19:
        /*001c*/ 	.word	0x00000000
        /*0020*/ 	.short	0x0007
        /*0022*/ 	.short	0x0258
        /*0024*/ 	.byte	0x00, 0xf0, 0x31, 0x00


	//----- nvinfo : EIATTR_KPARAM_INFO
	.align		4
.L_20:
        /*0028*/ 	.byte	0x04, 0x17
        /*002a*/ 	.short	(.L_22 - .L_21)
.L_21:
        /*002c*/ 	.word	0x00000000
        /*0030*/ 	.short	0x0006
        /*0032*/ 	.short	0x024c
        /*0034*/ 	.byte	0x00, 0xf0, 0x31, 0x00


	//----- nvinfo : EIATTR_KPARAM_INFO
	.align		4
.L_22:
        /*0038*/ 	.byte	0x04, 0x17
        /*003a*/ 	.short	(.L_24 - .L_23)
.L_23:
        /*003c*/ 	.word	0x00000000
        /*0040*/ 	.short	0x0005
        /*0042*/ 	.short	0x0240
        /*0044*/ 	.byte	0x00, 0xf0, 0x31, 0x00


	//----- nvinfo : EIATTR_KPARAM_INFO
	.align		4
.L_24:
        /*0048*/ 	.byte	0x04, 0x17
        /*004a*/ 	.short	(.L_26 - .L_25)
.L_25:
        /*004c*/ 	.word	0x00000000
        /*0050*/ 	.short	0x0004
        /*0052*/ 	.short	0x01c0
        /*0054*/ 	.byte	0x00, 0xf0, 0x01, 0x02


	//----- nvinfo : EIATTR_KPARAM_INFO
	.align		4
.L_26:
        /*0058*/ 	.byte	0x04, 0x17
        /*005a*/ 	.short	(.L_28 - .L_27)
.L_27:
        /*005c*/ 	.word	0x00000000
        /*0060*/ 	.short	0x0003
        /*0062*/ 	.short	0x0140
        /*0064*/ 	.byte	0x00, 0xf0, 0x01, 0x02


	//----- nvinfo : EIATTR_KPARAM_INFO
	.align		4
.L_28:
        /*0068*/ 	.byte	0x04, 0x17
        /*006a*/ 	.short	(.L_30 - .L_29)
.L_29:
        /*006c*/ 	.word	0x00000000
        /*0070*/ 	.short	0x0002
        /*0072*/ 	.short	0x00c0
        /*0074*/ 	.byte	0x00, 0xf0, 0x01, 0x02


	//----- nvinfo : EIATTR_KPARAM_INFO
	.align		4
.L_30:
        /*0078*/ 	.byte	0x04, 0x17
        /*007a*/ 	.short	(.L_32 - .L_31)
.L_31:
        /*007c*/ 	.word	0x00000000
        /*0080*/ 	.short	0x0001
        /*0082*/ 	.short	0x0040
        /*0084*/ 	.byte	0x00, 0xf0, 0x01, 0x02


	//----- nvinfo : EIATTR_KPARAM_INFO
	.align		4
.L_32:
        /*0088*/ 	.byte	0x04, 0x17
        /*008a*/ 	.short	(.L_34 - .L_33)
.L_33:
        /*008c*/ 	.word	0x00000000
        /*0090*/ 	.short	0x0000
        /*0092*/ 	.short	0x0000
        /*0094*/ 	.byte	0x00, 0xf0, 0x0d, 0x00


	//----- nvinfo : EIATTR_AT_ENTRY_FRAGMENTS
	.align		4
.L_34:
        /*0098*/ 	.byte	0x04, 0x4f
        /*009a*/ 	.short	(.L_36 - .L_35)


	//   ....[0]....
.L_35:
        /*009c*/ 	.word	0x00000004


	//----- nvinfo : EIATTR_RESERVED_SMEM_USED
	.align		4
.L_36:
        /*00a0*/ 	.byte	0x01, 0x41
	.zero		2


	//----- nvinfo : EIATTR_SPARSE_MMA_MASK
	.align		4
        /*00a4*/ 	.byte	0x03, 0x50
        /*00a6*/ 	.short	0x0000


	//----- nvinfo : EIATTR_TCGEN05_1CTA_USED
	.align		4
        /*00a8*/ 	.byte	0x01, 0x51
	.zero		2


	//----- nvinfo : EIATTR_MAXREG_COUNT
	.align		4
        /*00ac*/ 	.byte	0x03, 0x1b
        /*00ae*/ 	.short	0x00ff


	//----- nvinfo : EIATTR_NUM_BARRIERS
	.align		4
        /*00b0*/ 	.byte	0x02, 0x4c
        /*00b2*/ 	.byte	0x03
	.zero		1


	//----- nvinfo : EIATTR_INT_WARP_WIDE_INSTR_OFFSETS
	.align		4
        /*00b4*/ 	.byte	0x04, 0x31
        /*00b6*/ 	.short	(.L_38 - .L_37)


	//   ....[0]....
.L_37:
        /*00b8*/ 	.word	0x00003a40


	//   ....[1]....
        /*00bc*/ 	.word	0x00003a70


	//----- nvinfo : EIATTR_COOP_GROUP_MASK_REGIDS
	.align		4
.L_38:
        /*00c0*/ 	.byte	0x04, 0x29
        /*00c2*/ 	.short	(.L_40 - .L_39)


	//   ....[0]....
.L_39:
        /*00c4*/ 	.word	0xffffffff


	//   ....[1]....
        /*00c8*/ 	.word	0xffffffff


	//   ....[2]....
        /*00cc*/ 	.word	0xffffffff


	//   ....[3]....
        /*00d0*/ 	.word	0xffffffff


	//----- nvinfo : EIATTR_COOP_GROUP_INSTR_OFFSETS
	.align		4
.L_40:
        /*00d4*/ 	.byte	0x04, 0x28
        /*00d6*/ 	.short	(.L_42 - .L_41)


	//   ....[0]....
.L_41:
        /*00d8*/ 	.word	0x00001530


	//   ....[1]....
        /*00dc*/ 	.word	0x000017f0


	//   ....[2]....
        /*00e0*/ 	.word	0x000038c0


	//   ....[3]....
        /*00e4*/ 	.word	0x00003b20


	//----- nvinfo : EIATTR_VRC_CTA_INIT_COUNT
	.align		4
.L_42:
        /*00e8*/ 	.byte	0x02, 0x4a
        /*00ea*/ 	.byte	0x80
	.zero		1


	//----- nvinfo : EIATTR_MBARRIER_INSTR_OFFSETS
	.align		4
        /*00ec*/ 	.byte	0x04, 0x39
        /*00ee*/ 	.short	(.L_44 - .L_43)


	//   ....[0]....
.L_43:
        /*00f0*/ 	.word	0x00000260
        /*00f4*/ 	.word	0x000000ff
        /*00f8*/ 	.word	0x00000000
        /*00fc*/ 	.short	0x0100
        /*00fe*/ 	.byte	0x05
	.zero		1


	//   ....[1]....
        /*0100*/ 	.word	0x00000270
        /*0104*/ 	.word	0x000000ff
        /*0108*/ 	.word	0x00000008
        /*010c*/ 	.short	0x0100
        /*010e*/ 	.byte	0x05
	.zero		1


	//   ....[2]....
        /*0110*/ 	.word	0x00000280
        /*0114*/ 	.word	0x000000ff
        /*0118*/ 	.word	0x00000010
        /*011c*/ 	.short	0x0100
        /*011e*/ 	.byte	0x05
	.zero		1


	//   ....[3]....
        /*0120*/ 	.word	0x00000290
        /*0124*/ 	.word	0x000000ff
        /*0128*/ 	.word	0x00000018
        /*012c*/ 	.short	0x0100
        /*012e*/ 	.byte	0x05
	.zero		1


	//   ....[4]....
        /*0130*/ 	.word	0x000002a0
        /*0134*/ 	.word	0x000000ff
        /*0138*/ 	.word	0x00000020
        /*013c*/ 	.short	0x0100
        /*013e*/ 	.byte	0x05
	.zero		1


	//   ....[5]....
        /*0140*/ 	.word	0x000002b0
        /*0144*/ 	.word	0x000000ff
        /*0148*/ 	.word	0x00000028
        /*014c*/ 	.short	0x0100
        /*014e*/ 	.byte	0x05
	.zero		1


	//   ....[6]....
        /*0150*/ 	.word	0x000003f0
        /*0154*/ 	.word	0x000000ff
        /*0158*/ 	.word	0x00000030
        /*015c*/ 	.short	0x0100
        /*015e*/ 	.byte	0x06
	.zero		1


	//   ....[7]....
        /*0160*/ 	.word	0x00000400
        /*0164*/ 	.word	0x000000ff
        /*0168*/ 	.word	0x00000038
        /*016c*/ 	.short	0x0100
        /*016e*/ 	.byte	0x06
	.zero		1


	//   ....[8]....
        /*0170*/ 	.word	0x00000410
        /*0174*/ 	.word	0x000000ff
        /*0178*/ 	.word	0x00000040
        /*017c*/ 	.short	0x0100
        /*017e*/ 	.byte	0x06
	.zero		1


	//   ....[9]....
        /*0180*/ 	.word	0x00000420
        /*0184*/ 	.word	0x000000ff
        /*0188*/ 	.word	0x00000048
        /*018c*/ 	.short	0x0100
        /*018e*/ 	.byte	0x06
	.zero		1


	//   ....[10]....
        /*0190*/ 	.word	0x000007d0
        /*0194*/ 	.word	0x000000ff
        /*0198*/ 	.word	0x00000018
        /*019c*/ 	.short	0x010a
        /*019e*/ 	.byte	0x05
	.zero		1


	//   ....[11]....
        /*01a0*/ 	.word	0x000008e0
        /*01a4*/ 	.word	0x000000ff
        /*01a8*/ 	.word	0x00000018
        /*01ac*/ 	.short	0x010a
        /*01ae*/ 	.byte	0x09
	.zero		1


	//   ....[12]....
        /*01b0*/ 	.word	0x00000a00
        /*01b4*/ 	.word	0x000000ff
        /*01b8*/ 	.word	0x00000018
        /*01bc*/ 	.short	0x010a
        /*01be*/ 	.byte	0x1a
	.zero		1


	//   ....[13]....
        /*01c0*/ 	.word	0x00000cc0
        /*01c4*/ 	.word	0x000000ff
        /*01c8*/ 	.word	0x00000018
        /*01cc*/ 	.short	0x010a
        /*01ce*/ 	.byte	0x04
	.zero		1


	//   ....[14]....
        /*01d0*/ 	.word	0x00001010
        /*01d4*/ 	.word	0x000000ff
        /*01d8*/ 	.word	0x00000000
        /*01dc*/ 	.short	0x010a
        /*01de*/ 	.byte	0x06
	.zero		1


	//   ....[15]....
        /*01e0*/ 	.word	0x00001030
        /*01e4*/ 	.word	0x000000ff
        /*01e8*/ 	.word	0x00000040
        /*01ec*/ 	.short	0x010a
        /*01ee*/ 	.byte	0x07
	.zero		1


	//   ....[16]....
        /*01f0*/ 	.word	0x000011c0
        /*01f4*/ 	.word	0x000000ff
        /*01f8*/ 	.word	0x00000000
        /*01fc*/ 	.short	0x010a
        /*01fe*/ 	.byte	0x05
	.zero		1


	//   ....[17]....
        /*0200*/ 	.word	0x00001340
        /*0204*/ 	.word	0x000000ff
        /*0208*/ 	.word	0x00000000
        /*020c*/ 	.short	0x010a
        /*020e*/ 	.byte	0x06
	.zero		1


	//   ....[18]....
        /*0210*/ 	.word	0x000014d0
        /*0214*/ 	.word	0x000000ff
        /*0218*/ 	.word	0x00000040
        /*021c*/ 	.short	0x010a
        /*021e*/ 	.byte	0x04
	.zero		1


	//   ....[19]....
        /*0220*/ 	.word	0x00001d60
        /*0224*/ 	.word	0x000000ff
        /*0228*/ 	.word	0x00000030
        /*022c*/ 	.short	0x010a
        /*022e*/ 	.byte	0x0b
	.zero		1


	//   ....[20]....
        /*0230*/ 	.word	0x00003660
        /*0234*/ 	.word	0x000000ff
        /*0238*/ 	.word	0x00000040
        /*023c*/ 	.short	0x0101
        /*023e*/ 	.byte	0x0b
	.zero		1


	//   ....[21]....
        /*0240*/ 	.word	0x00003b80
        /*0244*/ 	.word	0x00000000
        /*0248*/ 	.word	0x00000018
        /*024c*/ 	.short	0x010a
        /*024e*/ 	.byte	0xff
	.zero		1


	//   ....[22]....
        /*0250*/ 	.word	0x00003c00
        /*0254*/ 	.word	0x00000000
        /*0258*/ 	.word	0x00000018
        /*025c*/ 	.short	0x010a
        /*025e*/ 	.byte	0xff
	.zero		1


	//   ....[23]....
        /*0260*/ 	.word	0x00003c80
        /*0264*/ 	.word	0x00000000
        /*0268*/ 	.word	0x00000040
        /*026c*/ 	.short	0x010a
        /*026e*/ 	.byte	0xff
	.zero		1


	//   ....[24]....
        /*0270*/ 	.word	0x00003d00
        /*0274*/ 	.word	0x00000000
        /*0278*/ 	.word	0x00000000
        /*027c*/ 	.short	0x010a
        /*027e*/ 	.byte	0xff
	.zero		1


	//   ....[25]....
        /*0280*/ 	.word	0x00003d70
        /*0284*/ 	.word	0x00000000
        /*0288*/ 	.word	0x00000040
        /*028c*/ 	.short	0x010a
        /*028e*/ 	.byte	0xff
	.zero		1


	//   ....[26]....
        /*0290*/ 	.word	0x00003de0
        /*0294*/ 	.word	0x00000004
        /*0298*/ 	.word	0x00000030
        /*029c*/ 	.short	0x010a
        /*029e*/ 	.byte	0xff
	.zero		1


	//----- nvinfo : EIATTR_NUM_MBARRIERS
	.align		4
.L_44:
        /*02a0*/ 	.byte	0x03, 0x38
        /*02a2*/ 	.short	0x000a


	//----- nvinfo : EIATTR_EXIT_INSTR_OFFSETS
	.align		4
        /*02a4*/ 	.byte	0x04, 0x1c
        /*02a6*/ 	.short	(.L_46 - .L_45)


	//   ....[0]....
.L_45:
        /*02a8*/ 	.word	0x00001500


	//   ....[1]....
        /*02ac*/ 	.word	0x00003b40


	//----- nvinfo : EIATTR_REQNTID
	.align		4
.L_46:
        /*02b0*/ 	.byte	0x04, 0x10
        /*02b2*/ 	.short	(.L_48 - .L_47)
.L_47:
        /*02b4*/ 	.word	0x000000c0
        /*02b8*/ 	.word	0x00000001
        /*02bc*/ 	.word	0x00000001


	//----- nvinfo : EIATTR_CRS_STACK_SIZE
	.align		4
.L_48:
        /*02c0*/ 	.byte	0x04, 0x1e
        /*02c2*/ 	.short	(.L_50 - .L_49)
.L_49:
        /*02c4*/ 	.word	0x00000000


	//----- nvinfo : EIATTR_CBANK_PARAM_SIZE
	.align		4
.L_50:
        /*02c8*/ 	.byte	0x03, 0x19
        /*02ca*/ 	.short	0x0268


	//----- nvinfo : EIATTR_PARAM_CBANK
	.align		4
        /*02cc*/ 	.byte	0x04, 0x0a
        /*02ce*/ 	.short	(.L_52 - .L_51)
	.align		4
.L_51:
        /*02d0*/ 	.word	index@(.nv.constant0.kernel_cutlass_kernel_cudnngemm_swigludense_gemm_persistent_swigluPersistentDenseGemmKernel_object_at__TiledMMA_ThrLayoutVMNK11110000_PermutationMNK____MMAAtom_ThrID10_ShapeMNK12825616_TV_0)
        /*02d4*/ 	.short	0x0380
        /*02d6*/ 	.short	0x0268


	//----- nvinfo : EIATTR_SW_WAR
	.align		4
.L_52:
        /*02d8*/ 	.byte	0x04, 0x36
        /*02da*/ 	.short	(.L_54 - .L_53)
.L_53:
        /*02dc*/ 	.word	0x00000008
.L_54:


//--------------------- .nv.compat                --------------------------
	.section	.nv.compat,"",@"SHT_CUDA_COMPAT_INFO"
	.align	4
        /*0000*/ 	.byte	0x02, 0x02, 0x02, 0x00, 0x02, 0x05, 0x05, 0x00, 0x02, 0x03, 0x01, 0x00, 0x02, 0x06, 0x01, 0x00


//--------------------- .nv.callgraph             --------------------------
	.section	.nv.callgraph,"",@"SHT_CUDA_CALLGRAPH"
	.align	4
	.sectionentsize	8
	.align		4
        /*0000*/ 	.word	0x00000000
	.align		4
        /*0004*/ 	.word	0xffffffff
	.align		4
        /*0008*/ 	.word	0x00000000
	.align		4
        /*000c*/ 	.word	0xfffffffe
	.align		4
        /*0010*/ 	.word	0x00000000
	.align		4
        /*0014*/ 	.word	0xfffffffd
	.align		4
        /*0018*/ 	.word	0x00000000
	.align		4
        /*001c*/ 	.word	0xfffffffc


//--------------------- .text.kernel_cutlass_kernel_cudnngemm_swigludense_gemm_persistent_swigluPersistentDenseGemmKernel_object_at__TiledMMA_ThrLayoutVMNK11110000_PermutationMNK____MMAAtom_ThrID10_ShapeMNK12825616_TV_0 --------------------------
	.section	.text.kernel_cutlass_kernel_cudnngemm_swigludense_gemm_persistent_swigluPersistentDenseGemmKernel_object_at__TiledMMA_ThrLayoutVMNK11110000_PermutationMNK____MMAAtom_ThrID10_ShapeMNK12825616_TV_0,"ax",@progbits
	.align	128
        .global         kernel_cutlass_kernel_cudnngemm_swigludense_gemm_persistent_swigluPersistentDenseGemmKernel_object_at__TiledMMA_ThrLayoutVMNK11110000_PermutationMNK____MMAAtom_ThrID10_ShapeMNK12825616_TV_0
        .type           kernel_cutlass_kernel_cudnngemm_swigludense_gemm_persistent_swigluPersistentDenseGemmKernel_object_at__TiledMMA_ThrLayoutVMNK11110000_PermutationMNK____MMAAtom_ThrID10_ShapeMNK12825616_TV_0,@function
        .size           kernel_cutlass_kernel_cudnngemm_swigludense_gemm_persistent_swigluPersistentDenseGemmKernel_object_at__TiledMMA_ThrLayoutVMNK11110000_PermutationMNK____MMAAtom_ThrID10_ShapeMNK12825616_TV_0,(.L_x_45 - kernel_cutlass_kernel_cudnngemm_swigludense_gemm_persistent_swigluPersistentDenseGemmKernel_object_at__TiledMMA_ThrLayoutVMNK11110000_PermutationMNK____MMAAtom_ThrID10_ShapeMNK12825616_TV_0)
        .other          kernel_cutlass_kernel_cudnngemm_swigludense_gemm_persistent_swigluPersistentDenseGemmKernel_object_at__TiledMMA_ThrLayoutVMNK11110000_PermutationMNK____MMAAtom_ThrID10_ShapeMNK12825616_TV_0,@"STO_CUDA_ENTRY STV_DEFAULT"
kernel_cutlass_kernel_cudnngemm_swigludense_gemm_persistent_swigluPersistentDenseGemmKernel_object_at__TiledMMA_ThrLayoutVMNK11110000_PermutationMNK____MMAAtom_ThrID10_ShapeMNK12825616_TV_0:
.text.kernel_cutlass_kernel_cudnngemm_swigludense_gemm_persistent_swigluPersistentDenseGemmKernel_object_at__TiledMMA_ThrLayoutVMNK11110000_PermutationMNK____MMAAtom_ThrID10_ShapeMNK12825616_TV_0:
[----:B------:R-:W1:Y:S01]  /*0000*/  LDC R1, c[0x0][0x37c] ;  /* 0x0000df00ff017b82 */ /* 0x000e620000000800 */
[----:B------:R-:W2:Y:S01]  /*0010*/  S2R R3, SR_TID.X ;  /* 0x0000000000037919 */ /* 0x000ea20000002100 */
[----:B------:R-:W3:Y:S01]  /*0020*/  LDCU.U8 UR5, c[0x0][0x382] ;  /* 0x00007040ff0577ac */ /* 0x000ee20008000000 */
[----:B------:R-:W4:Y:S01]  /*0030*/  LDCU.U8 UR4, c[0x0][0x381] ;  /* 0x00007020ff0477ac */ /* 0x000f220008000000 */
[----:B---3--:R-:W-:Y:S02]  /*0040*/  ULOP3.LUT UR5, UR5, 0x1, URZ, 0xc0, !UPT ;  /* 0x0000000105057892 */ /* 0x008fe4000f8ec0ff */
[----:B----4-:R-:W-:Y:S02]  /*0050*/  ULOP3.LUT UR4, UR4, 0x1, URZ, 0xc0, !UPT ;  /* 0x0000000104047892 */ /* 0x010fe4000f8ec0ff */
[----:B------:R-:W-:Y:S02]  /*0060*/  UISETP.NE.U32.AND UP5, UPT, UR5, 0x1, UPT ;  /* 0x000000010500788c */ /* 0x000fe4000bfa5070 */
[----:B------:R-:W-:Y:S01]  /*0070*/  UISETP.NE.U32.AND UP4, UPT, UR4, 0x1, UPT ;  /* 0x000000010400788c */ /* 0x000fe2000bf85070 */
[----:B--2---:R-:W-:-:S04]  /*0080*/  SHF.R.U32.HI R5, RZ, 0x5, R3 ;  /* 0x00000005ff057819 */ /* 0x004fc80000011603 */
[----:B------:R-:W-:-:S13]  /*0090*/  ISETP.NE.AND P1, PT, R5, 0x5, PT ;  /* 0x000000050500780c */ /* 0x000fda0003f25270 */
[----:B-1----:R-:W-:Y:S05]  /*00a0*/  @P1 BRA `(.L_x_0) ;  /* 0x00000000003c1947 */ /* 0x002fea0003800000 */
[----:B------:R-:W1:Y:S02]  /*00b0*/  LDCU.64 UR4, c[0x0][0x348] ;  /* 0x00006900ff0477ac */ /* 0x000e640008000a00 */
[----:B-1----:R-:W-:Y:S02]  /*00c0*/  UIADD3 UR10, UP3, UPT, UR4, 0x40, URZ ;  /* 0x00000040040a7890 */ /* 0x002fe4000ff7e0ff */
[----:B------:R-:W-:Y:S02]  /*00d0*/  UIADD3 UR8, UP2, UPT, UR4, 0xc0, URZ ;  /* 0x000000c004087890 */ /* 0x000fe4000ff5e0ff */
[----:B------:R-:W-:Y:S02]  /*00e0*/  UIADD3 UR6, UP1, UPT, UR4, 0x140, URZ ;  /* 0x0000014004067890 */ /* 0x000fe4000ff3e0ff */
[----:B------:R-:W-:Y:S02]  /*00f0*/  UIADD3 UR4, UP0, UPT, UR4, 0x1c0, URZ ;  /* 0x000001c004047890 */ /* 0x000fe4000ff1e0ff */
[----:B------:R-:W-:-:S02]  /*0100*/  UIADD3.X UR11, UPT, UPT, URZ, UR5, URZ, UP3, !UPT ;  /* 0x00000005ff0b7290 */ /* 0x000fc40009ffe4ff */
[----:B------:R-:W-:Y:S02]  /*0110*/  UIADD3.X UR9, UPT, UPT, URZ, UR5, URZ, UP2, !UPT ;  /* 0x00000005ff097290 */ /* 0x000fe400097fe4ff */
[----:B------:R-:W-:Y:S02]  /*0120*/  UIADD3.X UR7, UPT, UPT, URZ, UR5, URZ, UP1, !UPT ;  /* 0x00000005ff077290 */ /* 0x000fe40008ffe4ff */
[----:B------:R-:W-:Y:S02]  /*0130*/  UIADD3.X UR5, UPT, UPT, URZ, UR5, URZ, UP0, !UPT ;  /* 0x00000005ff057290 */ /* 0x000fe400087fe4ff */
[----:B------:R-:W-:Y:S01]  /*0140*/  UPLOP3.LUT UP2, UPT, UPT, UPT, UPT, 0x40, 0x4 ;  /* 0x000000000004789c */ /* 0x000fe20003f4e870 */
[----:B------:R1:W-:Y:S02]  /*0150*/  UTMACCTL.PF [UR10] ;  /* 0x000000000a0079b9 */ /* 0x0003e40008040000 */
[----:B------:R1:W-:Y:S02]  /*0160*/  UTMACCTL.PF [UR8] ;  /* 0x00000000080079b9 */ /* 0x0003e40008040000 */
[----:B------:R1:W-:Y:S02]  /*0170*/  UTMACCTL.PF [UR6] ;  /* 0x00000000060079b9 */ /* 0x0003e40008040000 */
[----:B------:R1:W-:Y:S02]  /*0180*/  UTMACCTL.PF [UR4] ;  /* 0x00000000040079b9 */ /* 0x0003e40008040000 */
[----:B-1----:R-:W-:Y:S05]  /*0190*/  BRA `(.L_x_1) ;  /* 0x00000000004c7947 */ /* 0x002fea0003800000 */
.L_x_0:
[----:B------:R-:W-:Y:S01]  /*01a0*/  ISETP.NE.AND P0, PT, R5, RZ, PT ;  /* 0x000000ff0500720c */ /* 0x000fe20003f05270 */
[----:B------:R-:W-:-:S12]  /*01b0*/  UPLOP3.LUT UP2, UPT, UPT, UPT, UPT, 0x40, 0x4 ;  /* 0x000000000004789c */ /* 0x000fd80003f4e870 */
[----:B------:R-:W-:Y:S05]  /*01c0*/  @P0 BRA `(.L_x_1) ;  /* 0x0000000000400947 */ /* 0x000fea0003800000 */
[----:B------:R-:W1:Y:S01]  /*01d0*/  S2UR UR5, SR_CgaCtaId ;  /* 0x00000000000579c3 */ /* 0x000e620000008800 */
[----:B------:R-:W-:Y:S01]  /*01e0*/  UMOV UR6, 0x400 ;  /* 0x0000040000067882 */ /* 0x000fe20000000000 */
[----:B------:R-:W-:Y:S01]  /*01f0*/  UMOV UR4, 0x1 ;  /* 0x0000000100047882 */ /* 0x000fe20000000000 */
[----:B------:R-:W-:Y:S02]  /*0200*/  UPLOP3.LUT UP2, UPT, UPT, UPT, UPT, 0x80, 0x8 ;  /* 0x000000000008789c */ /* 0x000fe40003f4f070 */
[----:B-1----:R-:W-:Y:S02]  /*0210*/  ULEA UR5, UR5, UR6, 0x18 ;  /* 0x0000000605057291 */ /* 0x002fe4000f8ec0ff */
[----:B------:R-:W-:-:S04]  /*0220*/  UIADD3 UR6, UPT, UPT, -UR4, 0x100000, URZ ;  /* 0x0010000004067890 */ /* 0x000fc8000fffe1ff */
[----:B------:R-:W-:Y:S02]  /*0230*/  USHF.L.U32 UR7, UR6, 0xb, URZ ;  /* 0x0000000b06077899 */ /* 0x000fe400080006ff */
[----:B------:R-:W-:Y:S01]  /*0240*/  USHF.L.U32 UR6, UR6, 0x1, URZ ;  /* 0x0000000106067899 */ /* 0x000fe200080006ff */
[----:B------:R-:W1:Y:S11]  /*0250*/  FENCE.VIEW.ASYNC.S ;  /* 0x00000000000073c6 */ /* 0x000e760000000000 */
[----:B-1----:R1:W2:Y:S01]  /*0260*/  SYNCS.EXCH.64 URZ, [UR5], UR6 ;  /* 0x0000000605ff75b2 */ /* 0x0022a20008000100 */
[----:B------:R1:W3:Y:S01]  /*0270*/  SYNCS.EXCH.64 URZ, [UR5+0x8], UR6 ;  /* 0x0000080605ff75b2 */ /* 0x0002e20008000100 */
[----:B------:R1:W4:Y:S01]  /*0280*/  SYNCS.EXCH.64 URZ, [UR5+0x10], UR6 ;  /* 0x0000100605ff75b2 */ /* 0x0003220008000100 */
[----:B------:R1:W5:Y:S01]  /*0290*/  SYNCS.EXCH.64 URZ, [UR5+0x18], UR6 ;  /* 0x0000180605ff75b2 */ /* 0x0003620008000100 */
[----:B------:R1:W1:Y:S01]  /*02a0*/  SYNCS.EXCH.64 URZ, [UR5+0x20], UR6 ;  /* 0x0000200605ff75b2 */ /* 0x0002620008000100 */
[----:B------:R1:W1:Y:S01]  /*02b0*/  SYNCS.EXCH.64 URZ, [UR5+0x28], UR6 ;  /* 0x0000280605ff75b2 */ /* 0x0002620008000100 */
[----:B------:R-:W-:Y:S01]  /*02c0*/  NOP ;  /* 0x0000000000007918 */ /* 0x000fe20000000000 */
.L_x_1:
[----:B------:R-:W-:Y:S01]  /*02d0*/  NOP ;  /* 0x0000000000007918 */ /* 0x000fe20000000000 */
[----:B------:R-:W5:Y:S01]  /*02e0*/  LDCU.U8 UR20, c[0x0][0x5c8] ;  /* 0x0000b900ff1477ac */ /* 0x000f620008000000 */
[----:B------:R-:W4:Y:S01]  /*02f0*/  LDCU.U8 UR19, c[0x0][0x5c9] ;  /* 0x0000b920ff1377ac */ /* 0x000f220008000000 */
[----:B------:R-:W3:Y:S02]  /*0300*/  LDCU.U8 UR18, c[0x0][0x5d4] ;  /* 0x0000ba80ff1277ac */ /* 0x000ee40008000000 */
[----:B-12345:R-:W-:Y:S06]  /*0310*/  BAR.SYNC.DEFER_BLOCKING 0x0 ;  /* 0x0000000000007b1d */ /* 0x03efec0000010000 */
[----:B------:R-:W-:Y:S05]  /*0320*/  BRA.U !UP2, `(.L_x_2) ;  /* 0x000000010a447547 */ /* 0x000fea000b800000 */
[----:B------:R-:W1:Y:S01]  /*0330*/  S2UR UR6, SR_CgaCtaId ;  /* 0x00000000000679c3 */ /* 0x000e620000008800 */
[----:B------:R-:W-:Y:S01]  /*0340*/  UMOV UR7, 0x400 ;  /* 0x0000040000077882 */ /* 0x000fe20000000000 */
[----:B------:R-:W-:Y:S01]  /*0350*/  UMOV UR5, 0x1 ;  /* 0x0000000100057882 */ /* 0x000fe20000000000 */
[----:B------:R-:W-:Y:S01]  /*0360*/  UMOV UR4, 0x4 ;  /* 0x0000000400047882 */ /* 0x000fe20000000000 */
[----:B------:R-:W-:-:S04]  /*0370*/  UIADD3 UR8, UPT, UPT, -UR5, 0x100000, URZ ;  /* 0x0010000005087890 */ /* 0x000fc8000fffe1ff */
[----:B------:R-:W-:Y:S02]  /*0380*/  USHF.L.U32 UR9, UR8, 0xb, URZ ;  /* 0x0000000b08097899 */ /* 0x000fe400080006ff */
[----:B------:R-:W-:Y:S02]  /*0390*/  USHF.L.U32 UR8, UR8, 0x1, URZ ;  /* 0x0000000108087899 */ /* 0x000fe400080006ff */
[----:B------:R-:W-:-:S04]  /*03a0*/  UIADD3 UR4, UPT, UPT, -UR4, 0x100000, URZ ;  /* 0x0010000004047890 */ /* 0x000fc8000fffe1ff */
[----:B------:R-:W-:Y:S02]  /*03b0*/  USHF.L.U32 UR5, UR4, 0xb, URZ ;  /* 0x0000000b04057899 */ /* 0x000fe400080006ff */
[----:B------:R-:W-:Y:S02]  /*03c0*/  USHF.L.U32 UR4, UR4, 0x1, URZ ;  /* 0x0000000104047899 */ /* 0x000fe400080006ff */
[----:B-1----:R-:W-:Y:S01]  /*03d0*/  ULEA UR6, UR6, UR7, 0x18 ;  /* 0x0000000706067291 */ /* 0x002fe2000f8ec0ff */
[----:B------:R-:W1:Y:S11]  /*03e0*/  FENCE.VIEW.ASYNC.S ;  /* 0x00000000000073c6 */ /* 0x000e760000000000 */
[----:B-1----:R1:W2:Y:S01]  /*03f0*/  SYNCS.EXCH.64 URZ, [UR6+0x30], UR8 ;  /* 0x0000300806ff75b2 */ /* 0x0022a20008000100 */
[----:B------:R1:W3:Y:S01]  /*0400*/  SYNCS.EXCH.64 URZ, [UR6+0x38], UR8 ;  /* 0x0000380806ff75b2 */ /* 0x0002e20008000100 */
[----:B------:R1:W4:Y:S01]  /*0410*/  SYNCS.EXCH.64 URZ, [UR6+0x40], UR4 ;  /* 0x0000400406ff75b2 */ /* 0x0003220008000100 */
[----:B------:R1:W5:Y:S01]  /*0420*/  SYNCS.EXCH.64 URZ, [UR6+0x48], UR4 ;  /* 0x0000480406ff75b2 */ /* 0x0003620008000100 */
[----:B------:R-:W-:Y:S01]  /*0430*/  NOP ;  /* 0x0000000000007918 */ /* 0x000fe20000000000 */
.L_x_2:
[----:B------:R-:W-:Y:S01]  /*0440*/  NOP ;  /* 0x0000000000007918 */ /* 0x000fe20000000000 */
[----:B--2345:R-:W-:Y:S06]  /*0450*/  BAR.SYNC.DEFER_BLOCKING 0x0 ;  /* 0x0000000000007b1d */ /* 0x03cfec0000010000 */
[----:B------:R-:W2:Y:S01]  /*0460*/  LDCU.U8 UR17, c[0x0][0x5d5] ;  /* 0x0000baa0ff1177ac */ /* 0x000ea20008000000 */
[----:B------:R-:W3:Y:S01]  /*0470*/  LDCU.U8 UR16, c[0x0][0x5e0] ;  /* 0x0000bc00ff1077ac */ /* 0x000ee20008000000 */
[----:B------:R-:W4:Y:S01]  /*0480*/  LDCU.U8 UR15, c[0x0][0x5e1] ;  /* 0x0000bc20ff0f77ac */ /* 0x000f220008000000 */
[----:B------:R-:W-:Y:S01]  /*0490*/  NOP ;  /* 0x0000000000007918 */ /* 0x000fe20000000000 */
[----:B------:R-:W-:Y:S06]  /*04a0*/  BAR.SYNC.DEFER_BLOCKING 0x0, 0xc0 ;  /* 0x0003000000007b1d */ /* 0x000fec0000010000 */
[----:B------:R-:W-:Y:S05]  /*04b0*/  @P1 BRA `(.L_x_3) ;  /* 0x0000000800141947 */ /* 0x000fea0003800000 */
[----:B------:R-:W5:Y:S01]  /*04c0*/  S2UR UR22, SR_CTAID.Z ;  /* 0x00000000001679c3 */ /* 0x000f620000002700 */
[----:B------:R-:W-:Y:S01]  /*04d0*/  UMOV UR21, 0x1 ;  /* 0x0000000100157882 */ /* 0x000fe20000000000 */
[----:B------:R-:W-:Y:S01]  /*04e0*/  UMOV UR14, URZ ;  /* 0x000000ff000e7c82 */ /* 0x000fe20008000000 */
[----:B-----5:R-:W-:-:S09]  /*04f0*/  UISETP.GT.U32.AND UP0, UPT, UR22, 0x1ff, UPT ;  /* 0x000001ff1600788c */ /* 0x020fd2000bf04070 */
[----:B------:R-:W-:Y:S05]  /*0500*/  BRA.U UP0, `(.L_x_4) ;  /* 0x0000000500b47547 */ /* 0x000fea000b800000 */
[----:B-1----:R-:W1:Y:S01]  /*0510*/  LDCU.64 UR4, c[0x0][0x5c0] ;  /* 0x0000b800ff0477ac */ /* 0x002e620008000a00 */
[----:B------:R-:W5:Y:S01]  /*0520*/  LDCU UR9, c[0x0][0x374] ;  /* 0x00006e80ff0977ac */ /* 0x000f620008000800 */
[----:B------:R-:W5:Y:S01]  /*0530*/  LDCU UR8, c[0x0][0x370] ;  /* 0x00006e00ff0877ac */ /* 0x000f620008000800 */
[----:B------:R-:W4:Y:S01]  /*0540*/  LDCU.64 UR24, c[0x0][0x348] ;  /* 0x00006900ff1877ac */ /* 0x000f220008000a00 */
[----:B------:R-:W-:Y:S01]  /*0550*/  UMOV UR14, URZ ;  /* 0x000000ff000e7c82 */ /* 0x000fe20008000000 */
[----:B------:R-:W-:Y:S01]  /*0560*/  UMOV UR21, 0x1 ;  /* 0x0000000100157882 */ /* 0x000fe20000000000 */
[----:B-1----:R-:W-:-:S04]  /*0570*/  UIMAD.WIDE.U32 UR6, UR22, UR5, URZ ;  /* 0x00000005160672a5 */ /* 0x002fc8000f8e00ff */
[----:B------:R-:W-:-:S04]  /*0580*/  UIADD3 UR5, UPT, UPT, UR22, -UR7, URZ ;  /* 0x8000000716057290 */ /* 0x000fc8000fffe0ff */
[----:B------:R-:W-:Y:S02]  /*0590*/  USHF.R.U32.HI UR5, URZ, UR20, UR5 ;  /* 0x00000014ff057299 */ /* 0x000fe40008011605 */
[----:B-----5:R-:W-:Y:S01]  /*05a0*/  UIMAD UR8, UR9, UR8, URZ ;  /* 0x00000008090872a4 */ /* 0x020fe2000f8e02ff */
[----:B------:R-:W1:Y:S01]  /*05b0*/  LDCU UR6, c[0x0][0x5d0] ;  /* 0x0000ba00ff0677ac */ /* 0x000e620008000800 */
[----:B------:R-:W-:-:S04]  /*05c0*/  UIADD3 UR5, UPT, UPT, UR7, UR5, URZ ;  /* 0x0000000507057290 */ /* 0x000fc8000fffe0ff */
[----:B------:R-:W-:-:S04]  /*05d0*/  USHF.R.U32.HI UR11, URZ, UR19, UR5 ;  /* 0x00000013ff0b7299 */ /* 0x000fc80008011605 */
[----:B------:R-:W-:-:S04]  /*05e0*/  UIADD3 UR11, UPT, UPT, -UR11, URZ, URZ ;  /* 0x000000ff0b0b7290 */ /* 0x000fc8000fffe1ff */
[----:B------:R-:W-:Y:S01]  /*05f0*/  UIMAD UR11, UR11, UR4, UR22 ;  /* 0x000000040b0b72a4 */ /* 0x000fe2000f8e0216 */
[----:B------:R-:W5:Y:S03]  /*0600*/  LDCU.64 UR4, c[0x0][0x5d8] ;  /* 0x0000bb00ff0477ac */ /* 0x000f660008000a00 */
[----:B-1----:R-:W-:-:S04]  /*0610*/  UIMAD.WIDE.U32 UR6, UR11, UR6, URZ ;  /* 0x000000060b0672a5 */ /* 0x002fc8000f8e00ff */
[----:B------:R-:W-:-:S04]  /*0620*/  UIADD3 UR6, UPT, UPT, UR11, -UR7, URZ ;  /* 0x800000070b067290 */ /* 0x000fc8000fffe0ff */
[----:B------:R-:W-:-:S04]  /*0630*/  USHF.R.U32.HI UR6, URZ, UR18, UR6 ;  /* 0x00000012ff067299 */ /* 0x000fc80008011606 */
[----:B------:R-:W-:-:S04]  /*0640*/  UIADD3 UR6, UPT, UPT, UR7, UR6, URZ ;  /* 0x0000000607067290 */ /* 0x000fc8000fffe0ff */
[----:B--2---:R-:W-:-:S04]  /*0650*/  USHF.R.U32.HI UR6, URZ, UR17, UR6 ;  /* 0x00000011ff067299 */ /* 0x004fc80008011606 */
[----:B-----5:R-:W-:-:S07]  /*0660*/  UIMAD.WIDE.U32 UR12, UR6, UR5, URZ ;  /* 0x00000005060c72a5 */ /* 0x020fce000f8e00ff */
[----:B------:R-:W-:Y:S02]  /*0670*/  UMOV UR5, UR13 ;  /* 0x0000000d00057c82 */ /* 0x000fe40008000000 */
[----:B------:R-:W-:Y:S02]  /*0680*/  UIADD3 UR7, UPT, UPT, UR6, -UR5, URZ ;  /* 0x8000000506077290 */ /* 0x000fe4000fffe0ff */
[----:B------:R-:W1:Y:S01]  /*0690*/  S2UR UR12, SR_CgaCtaId ;  /* 0x00000000000c79c3 */ /* 0x000e620000008800 */
[----:B------:R-:W2:Y:S01]  /*06a0*/  LDCU UR13, c[0x0][0x378] ;  /* 0x00006f00ff0d77ac */ /* 0x000ea20008000800 */
[----:B---3--:R-:W-:-:S04]  /*06b0*/  USHF.R.U32.HI UR7, URZ, UR16, UR7 ;  /* 0x00000010ff077299 */ /* 0x008fc80008011607 */
[----:B------:R-:W-:Y:S01]  /*06c0*/  UIADD3 UR7, UPT, UPT, UR5, UR7, URZ ;  /* 0x0000000705077290 */ /* 0x000fe2000fffe0ff */
[----:B------:R-:W3:Y:S03]  /*06d0*/  LDCU UR5, c[0x0][0x5cc] ;  /* 0x0000b980ff0577ac */ /* 0x000ee60008000800 */
[----:B----4-:R-:W-:-:S04]  /*06e0*/  USHF.R.U32.HI UR7, URZ, UR15, UR7 ;  /* 0x0000000fff077299 */ /* 0x010fc80008011607 */
[----:B------:R-:W-:Y:S02]  /*06f0*/  UIADD3 UR7, UPT, UPT, -UR7, URZ, URZ ;  /* 0x000000ff07077290 */ /* 0x000fe4000fffe1ff */
[----:B--2---:R-:W-:Y:S02]  /*0700*/  UIMAD UR13, UR8, UR13, URZ ;  /* 0x0000000d080d72a4 */ /* 0x004fe4000f8e02ff */
[----:B------:R-:W-:Y:S02]  /*0710*/  UIMAD UR7, UR7, UR4, UR6 ;  /* 0x00000004070772a4 */ /* 0x000fe4000f8e0206 */
[----:B------:R-:W-:Y:S01]  /*0720*/  UIADD3 UR6, UPT, UPT, -UR6, URZ, URZ ;  /* 0x000000ff06067290 */ /* 0x000fe2000fffe1ff */
[----:B------:R-:W-:Y:S02]  /*0730*/  UMOV UR4, 0x400 ;  /* 0x0000040000047882 */ /* 0x000fe40000000000 */
[----:B-1----:R-:W-:Y:S02]  /*0740*/  ULEA UR12, UR12, UR4, 0x18 ;  /* 0x000000040c0c7291 */ /* 0x002fe4000f8ec0ff */
[----:B---3--:R-:W-:-:S12]  /*0750*/  UIMAD UR11, UR6, UR5, UR11 ;  /* 0x00000005060b72a4 */ /* 0x008fd8000f8e020b */
.L_x_8:
[----:B------:R-:W-:Y:S01]  /*0760*/  USHF.L.U32 UR4, UR21, 0x1f, URZ ;  /* 0x0000001f15047899 */ /* 0x000fe200080006ff */
[----:B------:R-:W-:Y:S01]  /*0770*/  HFMA2 R2, -RZ, RZ, 0, -2 ;  /* 0x0000c000ff027431 */ /* 0x000fe200000001ff */
[----:B------:R-:W-:Y:S02]  /*0780*/  ULEA UR5, UR14, UR12, 0x3 ;  /* 0x0000000c0e057291 */ /* 0x000fe4000f8e18ff */
[----:B------:R-:W-:Y:S02]  /*0790*/  UIADD3 UR30, UP1, UPT, UR24, 0x40, URZ ;  /* 0x00000040181e7890 */ /* 0x000fe4000ff3e0ff */
[----:B------:R-:W-:Y:S01]  /*07a0*/  MOV R0, UR4 ;  /* 0x0000000400007c02 */ /* 0x000fe20008000f00 */
[----:B------:R-:W-:Y:S02]  /*07b0*/  UIADD3 UR28, UP0, UPT, UR24, 0xc0, URZ ;  /* 0x000000c0181c7890 */ /* 0x000fe4000ff1e0ff */
[----:B------:R-:W-:Y:S02]  /*07c0*/  USHF.L.U32 UR11, UR11, 0x7, URZ ;  /* 0x000000070b0b7899 */ /* 0x000fe400080006ff */
[----:B----4-:R1:W2:Y:S01]  /*07d0*/  SYNCS.PHASECHK.TRANS64.TRYWAIT P2, [UR5+0x18], R0 ;  /* 0x00001800ff0075a7 */ /* 0x0102a20008041105 */
[----:B------:R-:W-:-:S02]  /*07e0*/  USHF.L.U32 UR7, UR7, 0x8, URZ ;  /* 0x0000000807077899 */ /* 0x000fc400080006ff */
[----:B------:R-:W-:Y:S02]  /*07f0*/  UIADD3.X UR31, UPT, UPT, URZ, UR25, URZ, UP1, !UPT ;  /* 0x00000019ff1f7290 */ /* 0x000fe40008ffe4ff */
[----:B------:R-:W-:Y:S01]  /*0800*/  UIADD3.X UR29, UPT, UPT, URZ, UR25, URZ, UP0, !UPT ;  /* 0x00000019ff1d7290 */ /* 0x000fe200087fe4ff */
[----:B------:R-:W-:-:S11]  /*0810*/  UMOV UR27, URZ ;  /* 0x000000ff001b7c82 */ /* 0x000fd60008000000 */
.L_x_7:
[----:B---3--:R-:W-:Y:S02]  /*0820*/  UIADD3 UR5, UPT, UPT, UR14, 0x1, URZ ;  /* 0x000000010e057890 */ /* 0x008fe4000fffe0ff */
[----:B------:R-:W-:Y:S02]  /*0830*/  ULEA UR8, UR14, UR12, 0xe ;  /* 0x0000000c0e087291 */ /* 0x000fe4000f8e70ff */
[----:B------:R-:W-:Y:S02]  /*0840*/  UISETP.NE.AND UP1, UPT, UR5, 0x3, UPT ;  /* 0x000000030500788c */ /* 0x000fe4000bf25270 */
[----:B------:R-:W-:Y:S02]  /*0850*/  ULEA UR6, UR14, UR12, 0xf ;  /* 0x0000000c0e067291 */ /* 0x000fe4000f8e78ff */
[----:B------:R-:W-:Y:S02]  /*0860*/  USHF.L.U32 UR10, UR27, 0x6, URZ ;  /* 0x000000061b0a7899 */ /* 0x000fe400080006ff */
[----:B------:R-:W-:-:S02]  /*0870*/  UIADD3 UR8, UPT, UPT, UR8, 0xc400, URZ ;  /* 0x0000c40008087890 */ /* 0x000fc4000fffe0ff */
[----:B------:R-:W-:Y:S02]  /*0880*/  USEL UR4, URZ, 0x1, UP1 ;  /* 0x00000001ff047887 */ /* 0x000fe40008800000 */
[----:B------:R-:W-:Y:S02]  /*0890*/  UISETP.GT.U32.AND UP0, UPT, UR27, 0x3e, UPT ;  /* 0x0000003e1b00788c */ /* 0x000fe4000bf04070 */
[----:B------:R-:W-:Y:S01]  /*08a0*/  ULEA UR9, UR14, UR12, 0x3 ;  /* 0x0000000c0e097291 */ /* 0x000fe2000f8e18ff */
[----:B--2-4-:R-:W-:Y:S11]  /*08b0*/  @P2 BRA `(.L_x_5) ;  /* 0x0000000000102947 */ /* 0x014ff60003800000 */
[----:B------:R-:W-:-:S06]  /*08c0*/  USHF.L.U32 UR14, UR21, 0x1f, URZ ;  /* 0x0000001f150e7899 */ /* 0x000fcc00080006ff */
[----:B-1----:R-:W-:-:S04]  /*08d0*/  MOV R0, UR14 ;  /* 0x0000000e00007c02 */ /* 0x002fc80008000f00 */
[----:B------:R-:W1:Y:S02]  /*08e0*/  SYNCS.PHASECHK.TRANS64.TRYWAIT P0, [UR9+0x18], R0 ;  /* 0x00001800ff0075a7 */ /* 0x000e640008001109 */
[----:B-1----:R-:W-:Y:S05]  /*08f0*/  @!P0 BRA `(.L_x_6) ;  /* 0x0000003000948947 */ /* 0x002fea0003800000 */
.L_x_5:
[----:B------:R-:W-:Y:S02]  /*0900*/  ELECT P1, URZ, PT ;  /* 0x0000000000ff782f */ /* 0x000fe40003820000 */
[----:B------:R-:W-:Y:S01]  /*0910*/  PLOP3.LUT P0, PT, PT, PT, UP0, 0x80, 0x8 ;  /* 0x000000000008781c */ /* 0x000fe20003f0f008 */
[----:B------:R-:W-:Y:S01]  /*0920*/  ULOP3.LUT UR21, UR21, UR4, URZ, 0x3c, !UPT ;  /* 0x0000000415157292 */ /* 0x000fe2000f8e3cff */
[----:B------:R-:W-:Y:S01]  /*0930*/  PLOP3.LUT P2, PT, PT, PT, PT, 0x80, 0x8 ;  /* 0x000000000008781c */ /* 0x000fe20003f4f070 */
[----:B------:R-:W-:Y:S02]  /*0940*/  USEL UR14, UR5, URZ, UP1 ;  /* 0x000000ff050e7287 */ /* 0x000fe40008800000 */
[----:B------:R-:W-:Y:S02]  /*0950*/  UIADD3 UR4, UPT, UPT, UR6, 0x18400, URZ ;  /* 0x0001840006047890 */ /* 0x000fe4000fffe0ff */
[----:B------:R-:W-:Y:S02]  /*0960*/  @!UP0 USHF.L.U32 UR23, UR21, 0x1f, URZ ;  /* 0x0000001f15178899 */ /* 0x000fe400080006ff */
[----:B------:R-:W-:Y:S01]  /*0970*/  @!UP0 ULEA UR26, UR14, UR12, 0x3 ;  /* 0x0000000c0e1a8291 */ /* 0x000fe2000f8e18ff */
[----:B------:R-:W-:Y:S01]  /*0980*/  UMOV UR5, UR9 ;  /* 0x0000000900057c82 */ /* 0x000fe20008000000 */
[----:B------:R-:W-:-:S02]  /*0990*/  UMOV UR6, UR10 ;  /* 0x0000000a00067c82 */ /* 0x000fc40008000000 */
[----:B-1----:R-:W-:Y:S01]  /*09a0*/  IMAD.U32 R0, RZ, RZ, UR23 ;  /* 0x00000017ff007e24 */ /* 0x002fe2000f8e00ff */
[----:B------:R3:W-:Y:S01]  /*09b0*/  @P1 SYNCS.ARRIVE.TRANS64 RZ, [UR9], R2 ;  /* 0x00000002ffff19a7 */ /* 0x0007e20008000009 */
[----:B------:R3:W-:Y:S01]  /*09c0*/  UTMALDG.2D [UR8], [UR30], desc[URZ] ;  /* 0x0000ff081e0075b4 */ /* 0x0007e20008009000 */
[----:B------:R-:W-:-:S04]  /*09d0*/  UIADD3 UR27, UPT, UPT, UR27, 0x1, URZ ;  /* 0x000000011b1b7890 */ /* 0x000fc8000fffe0ff */
[----:B------:R-:W-:Y:S01]  /*09e0*/  UISETP.NE.AND UP0, UPT, UR27, 0x40, UPT ;  /* 0x000000401b00788c */ /* 0x000fe2000bf05270 */
[----:B------:R3:W-:Y:S01]  /*09f0*/  UTMALDG.2D [UR4], [UR28], desc[URZ] ;  /* 0x0000ff041c0075b4 */ /* 0x0007e20008009000 */
[----:B------:R3:W4:Y:S07]  /*0a00*/  @!P0 SYNCS.PHASECHK.TRANS64.TRYWAIT P2, [UR26+0x18], R0 ;  /* 0x00001800ff0085a7 */ /* 0x00072e000804111a */
[----:B------:R-:W-:Y:S05]  /*0a10*/  BRA.U UP0, `(.L_x_7) ;  /* 0xfffffffd00807547 */ /* 0x000fea000b83ffff */
[----:B---3--:R-:W1:Y:S01]  /*0a20*/  LDCU.64 UR4, c[0x0][0x5c0] ;  /* 0x0000b800ff0477ac */ /* 0x008e620008000a00 */
[----:B------:R-:W-:-:S04]  /*0a30*/  UIADD3 UR22, UPT, UPT, UR13, UR22, URZ ;  /* 0x000000160d167290 */ /* 0x000fc8000fffe0ff */
[----:B------:R-:W-:Y:S02]  /*0a40*/  UISETP.GE.AND UP0, UPT, UR22, 0x200, UPT ;  /* 0x000002001600788c */ /* 0x000fe4000bf06270 */
[----:B-1----:R-:W-:Y:S01]  /*0a50*/  UIMAD.WIDE.U32 UR6, UR22, UR5, URZ ;  /* 0x00000005160672a5 */ /* 0x002fe2000f8e00ff */
[----:B------:R-:W1:Y:S03]  /*0a60*/  LDCU UR5, c[0x0][0x5d0] ;  /* 0x0000ba00ff0577ac */ /* 0x000e660008000800 */
[----:B------:R-:W-:-:S04]  /*0a70*/  UIADD3 UR6, UPT, UPT, UR22, -UR7, URZ ;  /* 0x8000000716067290 */ /* 0x000fc8000fffe0ff */
[----:B------:R-:W-:-:S04]  /*0a80*/  USHF.R.U32.HI UR6, URZ, UR20, UR6 ;  /* 0x00000014ff067299 */ /* 0x000fc80008011606 */
[----:B------:R-:W-:-:S04]  /*0a90*/  UIADD3 UR6, UPT, UPT, UR7, UR6, URZ ;  /* 0x0000000607067290 */ /* 0x000fc8000fffe0ff */
[----:B------:R-:W-:-:S04]  /*0aa0*/  USHF.R.U32.HI UR11, URZ, UR19, UR6 ;  /* 0x00000013ff0b7299 */ /* 0x000fc80008011606 */
[----:B------:R-:W-:-:S04]  /*0ab0*/  UIADD3 UR11, UPT, UPT, -UR11, URZ, URZ ;  /* 0x000000ff0b0b7290 */ /* 0x000fc8000fffe1ff */
[----:B------:R-:W-:-:S04]  /*0ac0*/  UIMAD UR11, UR4, UR11, UR22 ;  /* 0x0000000b040b72a4 */ /* 0x000fc8000f8e0216 */
[----:B-1----:R-:W-:Y:S01]  /*0ad0*/  UIMAD.WIDE.U32 UR6, UR11, UR5, URZ ;  /* 0x000000050b0672a5 */ /* 0x002fe2000f8e00ff */
[----:B------:R-:W1:Y:S03]  /*0ae0*/  LDCU.64 UR4, c[0x0][0x5d8] ;  /* 0x0000bb00ff0477ac */ /* 0x000e660008000a00 */
[----:B------:R-:W-:-:S04]  /*0af0*/  UIADD3 UR6, UPT, UPT, UR11, -UR7, URZ ;  /* 0x800000070b067290 */ /* 0x000fc8000fffe0ff */
[----:B------:R-:W-:-:S04]  /*0b00*/  USHF.R.U32.HI UR6, URZ, UR18, UR6 ;  /* 0x00000012ff067299 */ /* 0x000fc80008011606 */
[----:B------:R-:W-:-:S04]  /*0b10*/  UIADD3 UR7, UPT, UPT, UR7, UR6, URZ ;  /* 0x0000000607077290 */ /* 0x000fc8000fffe0ff */
[----:B------:R-:W-:-:S03]  /*0b20*/  USHF.R.U32.HI UR7, URZ, UR17, UR7 ;  /* 0x00000011ff077299 */ /* 0x000fc60008011607 */
[----:B------:R-:W2:Y:S01]  /*0b30*/  LDCU UR6, c[0x0][0x5cc] ;  /* 0x0000b980ff0677ac */ /* 0x000ea20008000800 */
[----:B-1----:R-:W-:Y:S02]  /*0b40*/  UIMAD.WIDE.U32 UR8, UR7, UR5, URZ ;  /* 0x00000005070872a5 */ /* 0x002fe4000f8e00ff */
[----:B------:R-:W-:Y:S02]  /*0b50*/  UIADD3 UR8, UPT, UPT, -UR7, URZ, URZ ;  /* 0x000000ff07087290 */ /* 0x000fe4000fffe1ff */
[----:B------:R-:W-:-:S04]  /*0b60*/  UIADD3 UR5, UPT, UPT, UR7, -UR9, URZ ;  /* 0x8000000907057290 */ /* 0x000fc8000fffe0ff */
[----:B------:R-:W-:-:S04]  /*0b70*/  USHF.R.U32.HI UR5, URZ, UR16, UR5 ;  /* 0x00000010ff057299 */ /* 0x000fc80008011605 */
[----:B------:R-:W-:Y:S02]  /*0b80*/  UIADD3 UR5, UPT, UPT, UR9, UR5, URZ ;  /* 0x0000000509057290 */ /* 0x000fe4000fffe0ff */
[----:B--2---:R-:W-:Y:S02]  /*0b90*/  UIMAD UR11, UR6, UR8, UR11 ;  /* 0x00000008060b72a4 */ /* 0x004fe4000f8e020b */
[----:B------:R-:W-:-:S04]  /*0ba0*/  USHF.R.U32.HI UR5, URZ, UR15, UR5 ;  /* 0x0000000fff057299 */ /* 0x000fc80008011605 */
[----:B------:R-:W-:-:S04]  /*0bb0*/  UIADD3 UR5, UPT, UPT, -UR5, URZ, URZ ;  /* 0x000000ff05057290 */ /* 0x000fc8000fffe1ff */
[----:B------:R-:W-:Y:S01]  /*0bc0*/  UIMAD UR7, UR4, UR5, UR7 ;  /* 0x00000005040772a4 */ /* 0x000fe2000f8e0207 */
[----:B------:R-:W-:Y:S11]  /*0bd0*/  BRA.U !UP0, `(.L_x_8) ;  /* 0xfffffff908e07547 */ /* 0x000ff6000b83ffff */
.L_x_4:
[----:B-1----:R-:W1:Y:S01]  /*0be0*/  S2UR UR4, SR_CgaCtaId ;  /* 0x00000000000479c3 */ /* 0x002e620000008800 */
[----:B------:R-:W-:Y:S02]  /*0bf0*/  UISETP.NE.AND UP0, UPT, UR14, 0x2, UPT ;  /* 0x000000020e00788c */ /* 0x000fe4000bf05270 */
[----:B------:R-:W-:Y:S01]  /*0c00*/  UIADD3 UR5, UPT, UPT, UR14, 0x2, URZ ;  /* 0x000000020e057890 */ /* 0x000fe2000fffe0ff */
[----:B------:R-:W-:-:S03]  /*0c10*/  UMOV UR6, 0x400 ;  /* 0x0000040000067882 */ /* 0x000fc60000000000 */
[----:B------:R-:W-:-:S04]  /*0c20*/  USEL UR5, UR5, 0x1, UP0 ;  /* 0x0000000105057887 */ /* 0x000fc80008000000 */
[----:B------:R-:W-:-:S04]  /*0c30*/  UISETP.NE.AND UP0, UPT, UR5, 0x3, UPT ;  /* 0x000000030500788c */ /* 0x000fc8000bf05270 */
[----:B------:R-:W-:Y:S02]  /*0c40*/  UISETP.EQ.XOR UP1, UPT, UR14, 0x2, !UP0 ;  /* 0x000000020e00788c */ /* 0x000fe4000c722a70 */
[----:B------:R-:W-:Y:S02]  /*0c50*/  USEL UR5, UR5, URZ, UP0 ;  /* 0x000000ff05057287 */ /* 0x000fe40008000000 */
[----:B------:R-:W-:-:S04]  /*0c60*/  USEL UR7, URZ, 0x1, !UP1 ;  /* 0x00000001ff077887 */ /* 0x000fc8000c800000 */
[----:B------:R-:W-:Y:S02]  /*0c70*/  ULOP3.LUT UR7, UR21, UR7, URZ, 0x3c, !UPT ;  /* 0x0000000715077292 */ /* 0x000fe4000f8e3cff */
[----:B-1----:R-:W-:Y:S02]  /*0c80*/  ULEA UR4, UR4, UR6, 0x18 ;  /* 0x0000000604047291 */ /* 0x002fe4000f8ec0ff */
[----:B------:R-:W-:Y:S02]  /*0c90*/  USHF.L.U32 UR7, UR7, 0x1f, URZ ;  /* 0x0000001f07077899 */ /* 0x000fe400080006ff */
[----:B------:R-:W-:-:S04]  /*0ca0*/  ULEA UR4, UR5, UR4, 0x3 ;  /* 0x0000000405047291 */ /* 0x000fc8000f8e18ff */
[----:B------:R-:W-:-:S05]  /*0cb0*/  MOV R0, UR7 ;  /* 0x0000000700007c02 */ /* 0x000fca0008000f00 */
[----:B------:R-:W1:Y:S02]  /*0cc0*/  SYNCS.PHASECHK.TRANS64.TRYWAIT P0, [UR4+0x18], R0 ;  /* 0x00001800ff0075a7 */ /* 0x000e640008001104 */
[----:B-1----:R-:W-:Y:S05]  /*0cd0*/  @!P0 BRA `(.L_x_9) ;  /* 0x0000002c00bc8947 */ /* 0x002fea0003800000 */
.L_x_35:
[----:B------:R-:W-:-:S13]  /*0ce0*/  ELECT P0, URZ, PT ;  /* 0x0000000000ff782f */ /* 0x000fda0003800000 */
[----:B-1----:R-:W-:-:S04]  /*0cf0*/  @P0 MOV R0, 0xc000 ;  /* 0x0000c00000000802 */ /* 0x002fc80000000f00 */
[----:B------:R5:W-:Y:S03]  /*0d00*/  @P0 SYNCS.ARRIVE.TRANS64 RZ, [UR4], R0 ;  /* 0x00000000ffff09a7 */ /* 0x000be60008000004 */
.L_x_3:
[----:B------:R-:W-:-:S13]  /*0d10*/  ISETP.NE.AND P0, PT, R5, 0x4, PT ;  /* 0x000000040500780c */ /* 0x000fda0003f05270 */
[----:B------:R-:W-:Y:S05]  /*0d20*/  @P0 BRA `(.L_x_10) ;  /* 0x0000000400f00947 */ /* 0x000fea0003800000 */
[----:B------:R-:W1:Y:S08]  /*0d30*/  S2UR UR13, SR_CTAID.Z ;  /* 0x00000000000d79c3 */ /* 0x000e700000002700 */
[----:B------:R-:W-:Y:S01]  /*0d40*/  BAR.SYNC.DEFER_BLOCKING 0x2, 0xa0 ;  /* 0x0082800000007b1d */ /* 0x000fe20000010000 */
[----:B------:R-:W-:-:S05]  /*0d50*/  HFMA2 R4, -RZ, RZ, 0, 5.9604644775390625e-08 ;  /* 0x00000001ff047431 */ /* 0x000fca00000001ff */
[----:B------:R-:W-:Y:S01]  /*0d60*/  UMOV UR7, 0x1 ;  /* 0x0000000100077882 */ /* 0x000fe20000000000 */
[----:B-1----:R-:W-:-:S09]  /*0d70*/  UISETP.GT.U32.AND UP0, UPT, UR13, 0x1ff, UPT ;  /* 0x000001ff0d00788c */ /* 0x002fd2000bf04070 */
[----:B------:R-:W-:Y:S05]  /*0d80*/  BRA.U UP0, `(.L_x_11) ;  /* 0x0000000500a07547 */ /* 0x000fea000b800000 */
[----:B------:R-:W1:Y:S01]  /*0d90*/  S2UR UR4, SR_CgaCtaId ;  /* 0x00000000000479c3 */ /* 0x000e620000008800 */
[----:B------:R-:W-:Y:S01]  /*0da0*/  UMOV UR5, 0x400 ;  /* 0x0000040000057882 */ /* 0x000fe20000000000 */
[----:B------:R-:W5:Y:S01]  /*0db0*/  LDCU UR6, c[0x0][0x374] ;  /* 0x00006e80ff0677ac */ /* 0x000f620008000800 */
[----:B------:R-:W-:Y:S01]  /*0dc0*/  MOV R4, 0x1 ;  /* 0x0000000100047802 */ /* 0x000fe20000000f00 */
[----:B------:R-:W-:Y:S01]  /*0dd0*/  UMOV UR40, 0x8402010 ;  /* 0x0840201000287882 */ /* 0x000fe20000000000 */
[----:B------:R-:W-:Y:S02]  /*0de0*/  USEL UR41, URZ, 0x4000, UP5 ;  /* 0x00004000ff297887 */ /* 0x000fe4000a800000 */
[----:B------:R-:W-:Y:S01]  /*0df0*/  USEL UR40, UR40, 0x8400010, !UP4 ;  /* 0x0840001028287887 */ /* 0x000fe2000e000000 */
[----:B------:R-:W-:Y:S01]  /*0e00*/  UMOV UR28, URZ ;  /* 0x000000ff001c7c82 */ /* 0x000fe20008000000 */
[----:B------:R-:W-:Y:S02]  /*0e10*/  UMOV UR27, URZ ;  /* 0x000000ff001b7c82 */ /* 0x000fe40008000000 */
[----:B------:R-:W-:Y:S01]  /*0e20*/  UIADD3 UR41, UPT, UPT, UR41, UR40, URZ ;  /* 0x0000002829297290 */ /* 0x000fe2000fffe0ff */
[----:B------:R-:W-:-:S02]  /*0e30*/  UMOV UR25, URZ ;  /* 0x000000ff00197c82 */ /* 0x000fc40008000000 */
[----:B------:R-:W-:Y:S01]  /*0e40*/  UMOV UR40, URZ ;  /* 0x000000ff00287c82 */ /* 0x000fe20008000000 */
[----:B------:R-:W-:Y:S01]  /*0e50*/  UMOV UR36, URZ ;  /* 0x000000ff00247c82 */ /* 0x000fe20008000000 */
[----:B------:R-:W-:Y:S01]  /*0e60*/  UMOV UR34, URZ ;  /* 0x000000ff00227c82 */ /* 0x000fe20008000000 */
[----:B------:R-:W-:Y:S01]  /*0e70*/  UMOV UR32, URZ ;  /* 0x000000ff00207c82 */ /* 0x000fe20008000000 */
[----:B------:R-:W-:Y:S01]  /*0e80*/  UMOV UR37, UR41 ;  /* 0x0000002900257c82 */ /* 0x000fe20008000000 */
[----:B------:R-:W-:Y:S01]  /*0e90*/  UMOV UR35, UR41 ;  /* 0x0000002900237c82 */ /* 0x000fe20008000000 */
[----:B------:R-:W-:Y:S01]  /*0ea0*/  UMOV UR33, UR41 ;  /* 0x0000002900217c82 */ /* 0x000fe20008000000 */
[----:B-1----:R-:W-:Y:S01]  /*0eb0*/  ULEA UR4, UR4, UR5, 0x18 ;  /* 0x0000000504047291 */ /* 0x002fe2000f8ec0ff */
[----:B------:R-:W5:Y:S01]  /*0ec0*/  LDCU UR5, c[0x0][0x370] ;  /* 0x00006e00ff0577ac */ /* 0x000f620008000800 */
[----:B------:R-:W1:Y:S07]  /*0ed0*/  LDCU UR29, c[0x0][0x378] ;  /* 0x00006f00ff1d77ac */ /* 0x000e6e0008000800 */
[----:B-----5:R-:W5:Y:S01]  /*0ee0*/  LDS R0, [UR4+0x58] ;  /* 0x00005804ff007984 */ /* 0x020f620008000800 */
[----:B------:R-:W-:-:S02]  /*0ef0*/  UIADD3 UR10, UPT, UPT, UR4, 0xc400, URZ ;  /* 0x0000c400040a7890 */ /* 0x000fc4000fffe0ff */
[----:B------:R-:W-:Y:S02]  /*0f00*/  UIADD3 UR11, UPT, UPT, UR4, 0x18400, URZ ;  /* 0x00018400040b7890 */ /* 0x000fe4000fffe0ff */
[----:B------:R-:W-:Y:S02]  /*0f10*/  USHF.R.U32.HI UR10, URZ, 0x4, UR10 ;  /* 0x00000004ff0a7899 */ /* 0x000fe4000801160a */
[----:B------:R-:W-:Y:S02]  /*0f20*/  USHF.R.U32.HI UR11, URZ, 0x4, UR11 ;  /* 0x00000004ff0b7899 */ /* 0x000fe4000801160b */
[----:B------:R-:W-:Y:S02]  /*0f30*/  ULOP3.LUT UR10, UR10, 0x3fc0, URZ, 0xc0, !UPT ;  /* 0x00003fc00a0a7892 */ /* 0x000fe4000f8ec0ff */
[----:B------:R-:W-:Y:S02]  /*0f40*/  UIMAD UR5, UR6, UR5, URZ ;  /* 0x00000005060572a4 */ /* 0x000fe4000f8e02ff */
[----:B------:R-:W-:-:S02]  /*0f50*/  ULOP3.LUT UR11, UR11, 0x3fc0, URZ, 0xc0, !UPT ;  /* 0x00003fc00b0b7892 */ /* 0x000fc4000f8ec0ff */
[----:B-1----:R-:W-:Y:S02]  /*0f60*/  UIMAD UR29, UR5, UR29, URZ ;  /* 0x0000001d051d72a4 */ /* 0x002fe4000f8e02ff */
[----:B------:R-:W-:Y:S02]  /*0f70*/  ULOP3.LUT UR10, UR10, 0x10000, URZ, 0xfc, !UPT ;  /* 0x000100000a0a7892 */ /* 0x000fe4000f8efcff */
[----:B------:R-:W-:Y:S01]  /*0f80*/  ULOP3.LUT UR11, UR11, 0x10000, URZ, 0xfc, !UPT ;  /* 0x000100000b0b7892 */ /* 0x000fe2000f8efcff */
[----:B-----5:R-:W-:-:S15]  /*0f90*/  R2UR UR30, R0 ;  /* 0x00000000001e72ca */ /* 0x020fde00000e0000 */
.L_x_16:
[----:B------:R-:W-:Y:S01]  /*0fa0*/  USHF.L.U32 UR5, UR27, 0x1f, URZ ;  /* 0x0000001f1b057899 */ /* 0x000fe200080006ff */
[----:B------:R-:W-:Y:S01]  /*0fb0*/  SHF.L.U32 R2, R4, 0x1f, RZ ;  /* 0x0000001f04027819 */ /* 0x000fe200000006ff */
[----:B------:R-:W-:Y:S02]  /*0fc0*/  ULEA UR6, UR25, UR4, 0x3 ;  /* 0x0000000419067291 */ /* 0x000fe4000f8e18ff */
[----:B-1----:R-:W-:Y:S02]  /*0fd0*/  ULEA UR7, UR28, UR4, 0x3 ;  /* 0x000000041c077291 */ /* 0x002fe4000f8e18ff */
[----:B----4-:R-:W-:Y:S01]  /*0fe0*/  MOV R0, UR5 ;  /* 0x0000000500007c02 */ /* 0x010fe20008000f00 */
[----:B------:R-:W-:Y:S02]  /*0ff0*/  ULEA UR9, UR28, UR30, 0x8 ;  /* 0x0000001e1c097291 */ /* 0x000fe4000f8e40ff */
[----:B------:R-:W-:Y:S02]  /*1000*/  UIADD3 UR13, UPT, UPT, UR29, UR13, URZ ;  /* 0x0000000d1d0d7290 */ /* 0x000fe4000fffe0ff */
[----:B-----5:R1:W5:Y:S01]  /*1010*/  SYNCS.PHASECHK.TRANS64.TRYWAIT P1, [UR6], R0 ;  /* 0x00000000ff0075a7 */ /* 0x0203620008021106 */
[----:B------:R-:W-:Y:S01]  /*1020*/  UPLOP3.LUT UP3, UPT, UPT, UPT, UPT, 0x40, 0x4 ;  /* 0x000000000004789c */ /* 0x000fe20003f6e870 */
[----:B------:R-:W4:Y:S02]  /*1030*/  SYNCS.PHASECHK.TRANS64.TRYWAIT P0, [UR7+0x40], R2 ;  /* 0x00004002ff0075a7 */ /* 0x000f240008001107 */
[----:B-1--45:R-:W-:Y:S08]  /*1040*/  @!P0 BRA `(.L_x_12) ;  /* 0x0000002c00008947 */ /* 0x032ff00003800000 */
.L_x_37:
[----:B------:R-:W-:-:S05]  /*1050*/  UMOV UR23, URZ ;  /* 0x000000ff00177c82 */ /* 0x000fca0008000000 */
.L_x_15:
[----:B------:R-:W-:Y:S02]  /*1060*/  UIADD3 UR12, UPT, UPT, UR25, 0x1, URZ ;  /* 0x00000001190c7890 */ /* 0x000fe4000fffe0ff */
[----:B------:R-:W-:Y:S02]  /*1070*/  UISETP.GT.U32.AND UP0, UPT, UR23, 0x3e, UPT ;  /* 0x0000003e1700788c */ /* 0x000fe4000bf04070 */
[----:B----4-:R-:W-:Y:S02]  /*1080*/  ULEA UR44, UR25, UR11, 0xb ;  /* 0x0000000b192c7291 */ /* 0x010fe4000f8e58ff */
[----:B------:R-:W-:Y:S02]  /*1090*/  ULEA UR42, UR25, UR10, 0xa ;  /* 0x0000000a192a7291 */ /* 0x000fe4000f8e50ff */
[----:B------:R-:W-:Y:S01]  /*10a0*/  ULEA UR5, UR25, UR4, 0x3 ;  /* 0x0000000419057291 */ /* 0x000fe2000f8e18ff */
[----:B------:R-:W-:Y:S01]  /*10b0*/  PLOP3.LUT P0, PT, PT, PT, UP0, 0x80, 0x8 ;  /* 0x000000000008781c */ /* 0x000fe20003f0f008 */
[----:B------:R-:W-:Y:S02]  /*10c0*/  UISETP.NE.AND UP1, UPT, UR12, 0x3, UPT ;  /* 0x000000030c00788c */ /* 0x000fe4000bf25270 */
[----:B------:R-:W-:Y:S02]  /*10d0*/  UIADD3 UR38, UPT, UPT, UR44, 0x2, URZ ;  /* 0x000000022c267890 */ /* 0x000fe4000fffe0ff */
[----:B------:R-:W-:Y:S02]  /*10e0*/  UIADD3 UR26, UPT, UPT, UR42, 0x2, URZ ;  /* 0x000000022a1a7890 */ /* 0x000fe4000fffe0ff */
[----:B------:R-:W-:Y:S02]  /*10f0*/  UIADD3 UR24, UPT, UPT, UR44, 0x4, URZ ;  /* 0x000000042c187890 */ /* 0x000fe4000fffe0ff */
[----:B------:R-:W-:Y:S02]  /*1100*/  UIADD3 UR22, UPT, UPT, UR42, 0x4, URZ ;  /* 0x000000042a167890 */ /* 0x000fe4000fffe0ff */
[----:B------:R-:W-:Y:S02]  /*1110*/  UIADD3 UR6, UPT, UPT, UR44, 0x6, URZ ;  /* 0x000000062c067890 */ /* 0x000fe4000fffe0ff */
[----:B------:R-:W-:Y:S02]  /*1120*/  UIADD3 UR8, UPT, UPT, UR42, 0x6, URZ ;  /* 0x000000062a087890 */ /* 0x000fe4000fffe0ff */
[----:B------:R-:W-:Y:S02]  /*1130*/  UIADD3 UR21, UPT, UPT, UR5, 0x18, URZ ;  /* 0x0000001805157890 */ /* 0x000fe4000fffe0ff */
[----:B------:R-:W-:Y:S02]  /*1140*/  USEL UR14, URZ, 0x1, UP1 ;  /* 0x00000001ff0e7887 */ /* 0x000fe40008800000 */
[----:B------:R-:W-:Y:S01]  /*1150*/  USEL UR25, UR12, URZ, UP1 ;  /* 0x000000ff0c197287 */ /* 0x000fe20008800000 */
[----:B------:R-:W-:Y:S01]  /*1160*/  UMOV UR45, 0x40004040 ;  /* 0x40004040002d7882 */ /* 0x000fe20000000000 */
[----:B------:R-:W-:Y:S01]  /*1170*/  UMOV UR43, 0x40004040 ;  /* 0x40004040002b7882 */ /* 0x000fe20000000000 */
[----:B------:R-:W-:Y:S01]  /*1180*/  UMOV UR39, 0x40004040 ;  /* 0x4000404000277882 */ /* 0x000fe20000000000 */
[----:B-----5:R-:W-:Y:S08]  /*1190*/  @P1 BRA `(.L_x_13) ;  /* 0x0000000000101947 */ /* 0x020ff00003800000 */
[----:B------:R-:W-:Y:S06]  /*11a0*/  USHF.L.U32 UR12, UR27, 0x1f, URZ ;  /* 0x0000001f1b0c7899 */ /* 0x000fec00080006ff */
[----:B-1----:R-:W-:Y:S04]  /*11b0*/  MOV R0, UR12 ;  /* 0x0000000c00007c02 */ /* 0x002fe80008000f00 */
[----:B------:R-:W1:Y:S02]  /*11c0*/  SYNCS.PHASECHK.TRANS64.TRYWAIT P1, [UR5], R0 ;  /* 0x00000000ff0075a7 */ /* 0x000e640008021105 */
[----:B-1----:R-:W-:Y:S05]  /*11d0*/  @!P1 BRA `(.L_x_14) ;  /* 0x0000002800bc9947 */ /* 0x002fea0003800000 */
.L_x_13:
[----:B------:R-:W-:Y:S01]  /*11e0*/  ULOP3.LUT UR27, UR27, UR14, URZ, 0x3c, !UPT ;  /* 0x0000000e1b1b7292 */ /* 0x000fe2000f8e3cff */
[----:B------:R-:W-:Y:S01]  /*11f0*/  PLOP3.LUT P1, PT, PT, PT, PT, 0x80, 0x8 ;  /* 0x000000000008781c */ /* 0x000fe20003f2f070 */
[----:B------:R-:W-:Y:S01]  /*1200*/  UIADD3 UR23, UPT, UPT, UR23, 0x1, URZ ;  /* 0x0000000117177890 */ /* 0x000fe2000fffe0ff */
[----:B------:R4:W-:Y:S01]  /*1210*/  UTCHMMA gdesc[UR42], gdesc[UR44], tmem[UR9], tmem[UR40], idesc[UR41], UP3 ;  /* 0x00ff282c2a0075ea */ /* 0x0009e20009800009 */
[----:B------:R-:W-:Y:S02]  /*1220*/  @!UP0 USHF.L.U32 UR5, UR27, 0x1f, URZ ;  /* 0x0000001f1b058899 */ /* 0x000fe400080006ff */
[----:B------:R-:W-:Y:S01]  /*1230*/  UPLOP3.LUT UP3, UPT, UPT, UPT, UPT, 0x80, 0x8 ;  /* 0x000000000008789c */ /* 0x000fe20003f6f070 */
[----:B------:R-:W-:Y:S01]  /*1240*/  UMOV UR52, UR6 ;  /* 0x0000000600347c82 */ /* 0x000fe20008000000 */
[----:B------:R-:W-:Y:S02]  /*1250*/  @!UP0 ULEA UR6, UR25, UR4, 0x3 ;  /* 0x0000000419068291 */ /* 0x000fe4000f8e18ff */
[----:B-1----:R-:W-:Y:S01]  /*1260*/  MOV R0, UR5 ;  /* 0x0000000500007c02 */ /* 0x002fe20008000f00 */
[----:B------:R-:W-:Y:S01]  /*1270*/  UMOV UR46, UR26 ;  /* 0x0000001a002e7c82 */ /* 0x000fe20008000000 */
[----:B------:R-:W-:Y:S01]  /*1280*/  UMOV UR47, 0x40004040 ;  /* 0x40004040002f7882 */ /* 0x000fe20000000000 */
[----:B------:R-:W-:Y:S01]  /*1290*/  UMOV UR48, UR24 ;  /* 0x0000001800307c82 */ /* 0x000fe20008000000 */
[----:B------:R-:W-:Y:S01]  /*12a0*/  UMOV UR49, 0x40004040 ;  /* 0x4000404000317882 */ /* 0x000fe20000000000 */
[----:B------:R-:W-:Y:S01]  /*12b0*/  UMOV UR50, UR22 ;  /* 0x0000001600327c82 */ /* 0x000fe20008000000 */
[----:B------:R-:W-:Y:S01]  /*12c0*/  UMOV UR51, 0x40004040 ;  /* 0x4000404000337882 */ /* 0x000fe20000000000 */
[----:B------:R4:W-:Y:S01]  /*12d0*/  UTCHMMA gdesc[UR46], gdesc[UR38], tmem[UR9], tmem[UR36], idesc[UR37], UPT ;  /* 0x00ff24262e0075ea */ /* 0x0009e2000b800009 */
[----:B------:R-:W-:Y:S01]  /*12e0*/  UMOV UR53, 0x40004040 ;  /* 0x4000404000357882 */ /* 0x000fe20000000000 */
[----:B------:R-:W-:Y:S01]  /*12f0*/  UMOV UR54, UR8 ;  /* 0x0000000800367c82 */ /* 0x000fe20008000000 */
[----:B------:R-:W-:Y:S01]  /*1300*/  UMOV UR55, 0x40004040 ;  /* 0x4000404000377882 */ /* 0x000fe20000000000 */
[----:B------:R4:W-:Y:S01]  /*1310*/  UTCHMMA gdesc[UR50], gdesc[UR48], tmem[UR9], tmem[UR34], idesc[UR35], UPT ;  /* 0x00ff2230320075ea */ /* 0x0009e2000b800009 */
[----:B------:R4:W-:Y:S01]  /*1320*/  UTCHMMA gdesc[UR54], gdesc[UR52], tmem[UR9], tmem[UR32], idesc[UR33], UPT ;  /* 0x00ff2034360075ea */ /* 0x0009e2000b800009 */
[----:B------:R4:W-:Y:S01]  /*1330*/  UTCBAR [UR21], URZ ;  /* 0x000000ff150073e9 */ /* 0x0009e200080000ff */
[----:B------:R4:W5:Y:S01]  /*1340*/  @!P0 SYNCS.PHASECHK.TRANS64.TRYWAIT P1, [UR6], R0 ;  /* 0x00000000ff0085a7 */ /* 0x0009620008021106 */
[----:B------:R-:W-:Y:S09]  /*1350*/  UISETP.NE.AND UP0, UPT, UR23, 0x40, UPT ;  /* 0x000000401700788c */ /* 0x000ff2000bf05270 */
[----:B------:R-:W-:Y:S05]  /*1360*/  BRA.U UP0, `(.L_x_15) ;  /* 0xfffffffd003c7547 */ /* 0x000fea000b83ffff */
[----:B------:R-:W-:Y:S02]  /*1370*/  UIADD3 UR7, UPT, UPT, UR7, 0x30, URZ ;  /* 0x0000003007077890 */ /* 0x000fe4000fffe0ff */
[----:B------:R-:W-:-:S04]  /*1380*/  UIADD3 UR28, UPT, UPT, UR28, 0x1, URZ ;  /* 0x000000011c1c7890 */ /* 0x000fc8000fffe0ff */
[----:B------:R-:W-:-:S03]  /*1390*/  UISETP.NE.AND UP0, UPT, UR28, 0x2, UPT ;  /* 0x000000021c00788c */ /* 0x000fc6000bf05270 */
[----:B------:R1:W-:Y:S01]  /*13a0*/  UTCBAR [UR7], URZ ;  /* 0x000000ff070073e9 */ /* 0x0003e200080000ff */
[----:B------:R-:W-:Y:S02]  /*13b0*/  USEL UR28, UR28, URZ, UP0 ;  /* 0x000000ff1c1c7287 */ /* 0x000fe40008000000 */
[----:B------:R-:W-:Y:S02]  /*13c0*/  USEL UR5, URZ, 0x1, UP0 ;  /* 0x00000001ff057887 */ /* 0x000fe40008000000 */
[----:B------:R-:W-:-:S04]  /*13d0*/  UISETP.GE.AND UP0, UPT, UR13, 0x200, UPT ;  /* 0x000002000d00788c */ /* 0x000fc8000bf06270 */
[----:B------:R-:W-:-:S05]  /*13e0*/  LOP3.LUT R4, R4, UR5, RZ, 0x3c, !PT ;  /* 0x0000000504047c12 */ /* 0x000fca000f8e3cff */
[----:B------:R-:W-:Y:S05]  /*13f0*/  BRA.U !UP0, `(.L_x_16) ;  /* 0xfffffff908e87547 */ /* 0x000fea000b83ffff */
[----:B-1----:R-:W-:Y:S02]  /*1400*/  UIADD3 UR7, UPT, UPT, UR28, 0x1, URZ ;  /* 0x000000011c077890 */ /* 0x002fe4000fffe0ff */
.L_x_11:
[----:B------:R-:W1:Y:S02]  /*1410*/  S2UR UR5, SR_CgaCtaId ;  /* 0x00000000000579c3 */ /* 0x000e640000008800 */
[----:B-1----:R-:W-:-:S04]  /*1420*/  ULOP3.LUT UR4, UR5, 0x1, URZ, 0xc0, !UPT ;  /* 0x0000000105047892 */ /* 0x002fc8000f8ec0ff */
[----:B------:R-:W-:-:S09]  /*1430*/  UISETP.NE.U32.AND UP0, UPT, UR4, 0x1, UPT ;  /* 0x000000010400788c */ /* 0x000fd2000bf05070 */
[----:B------:R-:W-:Y:S05]  /*1440*/  BRA.U !UP0, `(.L_x_10) ;  /* 0x0000000108287547 */ /* 0x000fea000b800000 */
[----:B------:R-:W-:Y:S01]  /*1450*/  UISETP.NE.AND UP0, UPT, UR7, 0x2, UPT ;  /* 0x000000020700788c */ /* 0x000fe2000bf05270 */
[----:B------:R-:W-:-:S03]  /*1460*/  UMOV UR4, 0x400 ;  /* 0x0000040000047882 */ /* 0x000fc60000000000 */
[----:B------:R-:W-:Y:S02]  /*1470*/  USEL UR6, URZ, 0x1, UP0 ;  /* 0x00000001ff067887 */ /* 0x000fe40008000000 */
[----:B------:R-:W-:Y:S02]  /*1480*/  USEL UR7, UR7, URZ, UP0 ;  /* 0x000000ff07077287 */ /* 0x000fe40008000000 */
[----:B------:R-:W-:Y:S02]  /*1490*/  ULEA UR4, UR5, UR4, 0x18 ;  /* 0x0000000405047291 */ /* 0x000fe4000f8ec0ff */
[----:B------:R-:W-:Y:S02]  /*14a0*/  LOP3.LUT R4, R4, UR6, RZ, 0x3c, !PT ;  /* 0x0000000604047c12 */ /* 0x000fe4000f8e3cff */
[----:B------:R-:W-:Y:S02]  /*14b0*/  ULEA UR4, UR7, UR4, 0x3 ;  /* 0x0000000407047291 */ /* 0x000fe4000f8e18ff */
[----:B------:R-:W-:-:S07]  /*14c0*/  SHF.L.U32 R6, R4, 0x1f, RZ ;  /* 0x0000001f04067819 */ /* 0x000fce00000006ff */
[----:B------:R-:W1:Y:S02]  /*14d0*/  SYNCS.PHASECHK.TRANS64.TRYWAIT P0, [UR4+0x40], R6 ;  /* 0x00004006ff0075a7 */ /* 0x000e640008001104 */
[----:B-1----:R-:W-:Y:S05]  /*14e0*/  @!P0 BRA `(.L_x_17) ;  /* 0x0000002800188947 */ /* 0x002fea0003800000 */
.L_x_10:
[----:B------:R-:W-:-:S13]  /*14f0*/  ISETP.GT.AND P0, PT, R5, 0x3, PT ;  /* 0x000000030500780c */ /* 0x000fda0003f04270 */
[----:B-1234-:R-:W-:Y:S05]  /*1500*/  @P0 EXIT ;  /* 0x000000000000094d */ /* 0x01efea0003800000 */
[----:B------:R-:W-:Y:S05]  /*1510*/  BRA.U !UP2, `(.L_x_18) ;  /* 0x000000010ab87547 */ /* 0x000fea000b800000 */
[----:B------:R-:W1:Y:S01]  /*1520*/  S2UR UR6, SR_CgaCtaId ;  /* 0x00000000000679c3 */ /* 0x000e620000008800 */
[----:B------:R-:W-:Y:S01]  /*1530*/  NOP ;  /* 0x0000000000007918 */ /* 0x000fe20000000000 */
[----:B------:R-:W-:Y:S01]  /*1540*/  UMOV UR4, 0x40 ;  /* 0x0000004000047882 */ /* 0x000fe20000000000 */
[----:B------:R-:W-:Y:S01]  /*1550*/  UMOV UR5, 0x400 ;  /* 0x0000040000057882 */ /* 0x000fe20000000000 */
[----:B-1----:R-:W-:Y:S02]  /*1560*/  ULEA UR4, UR6, UR4, 0x18 ;  /* 0x0000000406047291 */ /* 0x002fe4000f8ec0ff */
[----:B------:R-:W-:-:S07]  /*1570*/  ULEA UR5, UR6, UR5, 0x18 ;  /* 0x0000000506057291 */ /* 0x000fce000f8ec0ff */
[----:B-----5:R-:W1:Y:S02]  /*1580*/  LDS.U8 R0, [UR4] ;  /* 0x00000004ff007984 */ /* 0x020e640008000000 */
[----:B-1----:R-:W-:-:S13]  /*1590*/  ISETP.NE.AND P0, PT, R0, RZ, PT ;  /* 0x000000ff0000720c */ /* 0x002fda0003f05270 */
[----:B------:R-:W-:Y:S05]  /*15a0*/  @P0 BRA `(.L_x_19) ;  /* 0x00000000007c0947 */ /* 0x000fea0003800000 */
[----:B------:R-:W-:-:S13]  /*15b0*/  ELECT P0, URZ, PT ;  /* 0x0000000000ff782f */ /* 0x000fda0003800000 */
[----:B------:R-:W-:Y:S05]  /*15c0*/  @!P0 BRA `(.L_x_20) ;  /* 0x0000000000848947 */ /* 0x000fea0003800000 */
[----:B------:R-:W-:Y:S01]  /*15d0*/  UMOV UR4, 0x10 ;  /* 0x0000001000047882 */ /* 0x000fe20000000000 */
[----:B------:R-:W-:-:S04]  /*15e0*/  IMAD.MOV.U32 R2, RZ, RZ, 0xffff ;  /* 0x0000ffffff027424 */ /* 0x000fc800078e00ff */
[----:B------:R-:W-:Y:S04]  /*15f0*/  DEPBAR.LE SB1, 0x36 ;  /* 0x00009d800000791a */ /* 0x000fe80000000000 */
[----:B------:R-:W1:Y:S02]  /*1600*/  UTCATOMSWS.FIND_AND_SET.ALIGN UP0, UR4, UR4 ;  /* 0x00000004000475e3 */ /* 0x000e640008000800 */
[----:B-1----:R-:W-:Y:S01]  /*1610*/  PLOP3.LUT P0, PT, PT, PT, UP0, 0x80, 0x8 ;  /* 0x000000000008781c */ /* 0x002fe20003f0f008 */
[----:B------:R-:W-:-:S03]  /*1620*/  IMAD.U32 R7, RZ, RZ, UR4 ;  /* 0x00000004ff077e24 */ /* 0x000fc6000f8e00ff */
[----:B------:R-:W-:-:S04]  /*1630*/  SEL R0, RZ, 0xffffffff, !P0 ;  /* 0xffffffffff007807 */ /* 0x000fc80004000000 */
[----:B------:R-:W-:Y:S01]  /*1640*/  ISETP.NE.AND P0, PT, R0, RZ, PT ;  /* 0x000000ff0000720c */ /* 0x000fe20003f05270 */
[----:B------:R-:W-:-:S12]  /*1650*/  IMAD.MOV.U32 R0, RZ, RZ, 0x1 ;  /* 0x00000001ff007424 */ /* 0x000fd800078e00ff */
[----:B------:R-:W-:Y:S05]  /*1660*/  @P0 BRA `(.L_x_21) ;  /* 0x0000000000240947 */ /* 0x000fea0003800000 */
.L_x_22:
[----:B------:R-:W-:Y:S05]  /*1670*/  NANOSLEEP 0x64 ;  /* 0x000000640000795d */ /* 0x000fea0003800000 */
[----:B------:R-:W-:-:S05]  /*1680*/  UMOV UR4, 0x10 ;  /* 0x0000001000047882 */ /* 0x000fca0000000000 */
[----:B------:R-:W-:Y:S04]  /*1690*/  DEPBAR.LE SB1, 0x36 ;  /* 0x00009d800000791a */ /* 0x000fe80000000000 */
[----:B------:R-:W1:Y:S02]  /*16a0*/  UTCATOMSWS.FIND_AND_SET.ALIGN UP0, UR4, UR4 ;  /* 0x00000004000475e3 */ /* 0x000e640008000800 */
[----:B-1----:R-:W-:Y:S01]  /*16b0*/  PLOP3.LUT P0, PT, PT, PT, UP0, 0x80, 0x8 ;  /* 0x000000000008781c */ /* 0x002fe20003f0f008 */
[----:B------:R-:W-:-:S03]  /*16c0*/  IMAD.U32 R7, RZ, RZ, UR4 ;  /* 0x00000004ff077e24 */ /* 0x000fc6000f8e00ff */
[----:B------:R-:W-:-:S04]  /*16d0*/  SEL R4, RZ, 0xffffffff, !P0 ;  /* 0xffffffffff047807 */ /* 0x000fc80004000000 */
[----:B------:R-:W-:-:S13]  /*16e0*/  ISETP.NE.AND P0, PT, R4, RZ, PT ;  /* 0x000000ff0400720c */ /* 0x000fda0003f05270 */
[----:B------:R-:W-:Y:S05]  /*16f0*/  @!P0 BRA `(.L_x_22) ;  /* 0xfffffffc00dc8947 */ /* 0x000fea000383ffff */
.L_x_21:
[C---:B------:R-:W-:Y:S01]  /*1700*/  VIADD R5, R7.reuse, 0x10 ;  /* 0x0000001007057836 */ /* 0x040fe20000000000 */
[----:B------:R-:W-:Y:S01]  /*1710*/  UMOV UR4, 0x50 ;  /* 0x0000005000047882 */ /* 0x000fe20000000000 */
[----:B------:R-:W-:Y:S01]  /*1720*/  SHF.L.U32 R2, R2, R7, RZ ;  /* 0x0000000702027219 */ /* 0x000fe200000006ff */
[----:B------:R-:W-:Y:S01]  /*1730*/  ULEA UR4, UR6, UR4, 0x18 ;  /* 0x0000000406047291 */ /* 0x000fe2000f8ec0ff */
[----:B------:R-:W-:Y:S01]  /*1740*/  IMAD.SHL.U32 R7, R7, 0x20, RZ ;  /* 0x0000002007077824 */ /* 0x000fe200078e00ff */
[----:B------:R-:W-:-:S04]  /*1750*/  SHF.L.U32 R5, R0, R5, RZ ;  /* 0x0000000500057219 */ /* 0x000fc800000006ff */
[----:B------:R-:W-:-:S05]  /*1760*/  LOP3.LUT R2, R5, R2, RZ, 0xfc, !PT ;  /* 0x0000000205027212 */ /* 0x000fca00078efcff */
[----:B------:R1:W-:Y:S04]  /*1770*/  ATOMS.OR RZ, [UR4], R2 ;  /* 0x00000002ffff798c */ /* 0x0003e8000b000004 */
[----:B------:R1:W-:Y:S01]  /*1780*/  STS [UR5+0x58], R7 ;  /* 0x00005807ff007988 */ /* 0x0003e20008000805 */
[----:B------:R-:W-:Y:S05]  /*1790*/  BRA `(.L_x_20) ;  /* 0x0000000000107947 */ /* 0x000fea0003800000 */
.L_x_19:
[----:B------:R-:W-:Y:S02]  /*17a0*/  MOV R0, 0xffffffff ;  /* 0xffffffff00007802 */ /* 0x000fe40000000f00 */
[----:B------:R-:W-:-:S03]  /*17b0*/  MOV R4, 0x17e0 ;  /* 0x000017e000047802 */ /* 0x000fc60000000f00 */
[----:B------:R1:W-:Y:S04]  /*17c0*/  STS [UR5+0x58], R0 ;  /* 0x00005800ff007988 */ /* 0x0003e80008000805 */
[----:B-1----:R-:W-:Y:S05]  /*17d0*/  CALL.REL.NOINC `($__internal_1_$__cuda_sm10x_tcgen05_guardrail_trap_phase_invalid_during_alloc) ;  /* 0x0000002400a07944 */ /* 0x002fea0003c00000 */
.L_x_20:
[----:B------:R-:W-:Y:S05]  /*17e0*/  WARPSYNC.ALL ;  /* 0x0000000000007948 */ /* 0x000fea0003800000 */
[----:B------:R-:W-:Y:S01]  /*17f0*/  NOP ;  /* 0x0000000000007918 */ /* 0x000fe20000000000 */
.L_x_18:
[----:B------:R-:W2:Y:S08]  /*1800*/  S2UR UR8, SR_CgaCtaId ;  /* 0x00000000000879c3 */ /* 0x000eb00000008800 */
[----:B------:R-:W-:Y:S06]  /*1810*/  BAR.SYNC.DEFER_BLOCKING 0x2, 0xa0 ;  /* 0x0082800000007b1d */ /* 0x000fec0000010000 */
[----:B------:R-:W-:-:S02]  /*1820*/  UMOV UR4, 0x400 ;  /* 0x0000040000047882 */ /* 0x000fc40000000000 */
[----:B------:R-:W3:Y:S01]  /*1830*/  S2UR UR25, SR_CTAID.Z ;  /* 0x00000000001979c3 */ /* 0x000ee20000002700 */
[----:B--2---:R-:W-:Y:S02]  /*1840*/  ULEA UR8, UR8, UR4, 0x18 ;  /* 0x0000000408087291 */ /* 0x004fe4000f8ec0ff */
[----:B---3--:R-:W-:-:S07]  /*1850*/  UISETP.GT.U32.AND UP0, UPT, UR25, 0x1ff, UPT ;  /* 0x000001ff1900788c */ /* 0x008fce000bf04070 */
[----:B-----5:R-:W2:Y:S02]  /*1860*/  LDS R0, [UR8+0x58] ;  /* 0x00005808ff007984 */ /* 0x020ea40008000800 */
[----:B--2---:R-:W-:Y:S01]  /*1870*/  R2UR UR26, R0 ;  /* 0x00000000001a72ca */ /* 0x004fe200000e0000 */
[----:B------:R-:W-:-:S14]  /*1880*/  BRA.U UP0, `(.L_x_23) ;  /* 0x0000001d00e07547 */ /* 0x000fdc000b800000 */
[----:B------:R-:W2:Y:S01]  /*1890*/  LDCU.64 UR4, c[0x0][0x5c0] ;  /* 0x0000b800ff0477ac */ /* 0x000ea20008000a00 */
[----:B------:R-:W-:Y:S01]  /*18a0*/  SHF.R.U32.HI R0, RZ, 0x5, R3 ;  /* 0x00000005ff007819 */ /* 0x000fe20000011603 */
[----:B------:R-:W-:Y:S01]  /*18b0*/  IMAD.SHL.U32 R3, R3, 0x40, RZ ;  /* 0x0000004003037824 */ /* 0x000fe200078e00ff */
[----:B------:R-:W3:Y:S02]  /*18c0*/  LDCU UR9, c[0x0][0x374] ;  /* 0x00006e80ff0977ac */ /* 0x000ee40008000800 */
[----:B------:R-:W-:Y:S02]  /*18d0*/  R2UR UR23, R0 ;  /* 0x00000000001772ca */ /* 0x000fe400000e0000 */
[----:B------:R-:W-:Y:S01]  /*18e0*/  LOP3.LUT R3, R3, 0x7c0, RZ, 0xc0, !PT ;  /* 0x000007c003037812 */ /* 0x000fe200078ec0ff */
[----:B------:R-:W4:Y:S01]  /*18f0*/  LDCU.64 UR28, c[0x0][0x348] ;  /* 0x00006900ff1c77ac */ /* 0x000f220008000a00 */
[----:B------:R-:W-:Y:S01]  /*1900*/  UMOV UR22, URZ ;  /* 0x000000ff00167c82 */ /* 0x000fe20008000000 */
[----:B------:R-:W-:Y:S01]  /*1910*/  UMOV UR21, URZ ;  /* 0x000000ff00157c82 */ /* 0x000fe20008000000 */
[----:B--2---:R-:W-:-:S07]  /*1920*/  UIMAD.WIDE.U32 UR6, UR25, UR5, URZ ;  /* 0x00000005190672a5 */ /* 0x004fce000f8e00ff */
[----:B------:R-:W-:Y:S01]  /*1930*/  IMAD.U32 R0, RZ, RZ, UR23 ;  /* 0x00000017ff007e24 */ /* 0x000fe2000f8e00ff */
[----:B------:R-:W-:Y:S02]  /*1940*/  ULEA UR23, UR23, UR26, 0x15 ;  /* 0x0000001a17177291 */ /* 0x000fe4000f8ea8ff */
[----:B------:R-:W-:Y:S01]  /*1950*/  UIADD3 UR5, UPT, UPT, UR25, -UR7, URZ ;  /* 0x8000000719057290 */ /* 0x000fe2000fffe0ff */
[----:B------:R-:W-:-:S03]  /*1960*/  IMAD R0, R0, 0x800, R3 ;  /* 0x0000080000007824 */ /* 0x000fc600078e0203 */
[----:B------:R-:W-:Y:S01]  /*1970*/  USHF.R.U32.HI UR5, URZ, UR20, UR5 ;  /* 0x00000014ff057299 */ /* 0x000fe20008011605 */
[----:B------:R-:W-:Y:S01]  /*1980*/  VIADD R0, R0, UR8 ;  /* 0x0000000800007c36 */ /* 0x000fe20008000000 */
[----:B------:R-:W3:Y:S03]  /*1990*/  LDCU UR8, c[0x0][0x370] ;  /* 0x00006e00ff0877ac */ /* 0x000ee60008000800 */
[C---:B------:R-:W-:Y:S01]  /*19a0*/  VIADD R3, R0.reuse, 0x8420 ;  /* 0x0000842000037836 */ /* 0x040fe20000000000 */
[----:B------:R-:W2:Y:S01]  /*19b0*/  LDCU UR6, c[0x0][0x5d0] ;  /* 0x0000ba00ff0677ac */ /* 0x000ea20008000800 */
[C---:B-1----:R-:W-:Y:S02]  /*19c0*/  VIADD R2, R0.reuse, 0x8430 ;  /* 0x0000843000027836 */ /* 0x042fe40000000000 */
[C---:B------:R-:W-:Y:S01]  /*19d0*/  VIADD R4, R0.reuse, 0x430 ;  /* 0x0000043000047836 */ /* 0x040fe20000000000 */
[----:B------:R-:W-:Y:S01]  /*19e0*/  UIADD3 UR5, UPT, UPT, UR7, UR5, URZ ;  /* 0x0000000507057290 */ /* 0x000fe2000fffe0ff */
[----:B------:R-:W-:Y:S01]  /*19f0*/  SHF.R.U32.HI R72, RZ, 0x3, R3 ;  /* 0x00000003ff487819 */ /* 0x000fe20000011603 */
[----:B------:R-:W1:Y:S01]  /*1a00*/  LDCU UR24, c[0x0][0x378] ;  /* 0x00006f00ff1877ac */ /* 0x000e620008000800 */
[----:B------:R-:W-:Y:S01]  /*1a10*/  SHF.R.U32.HI R73, RZ, 0x3, R2 ;  /* 0x00000003ff497819 */ /* 0x000fe20000011602 */
[----:B------:R-:W-:Y:S01]  /*1a20*/  VIADD R5, R0, 0x400 ;  /* 0x0000040000057836 */ /* 0x000fe20000000000 */
[----:B------:R-:W-:Y:S01]  /*1a30*/  LOP3.LUT R72, R3, 0x30, R72, 0x78, !PT ;  /* 0x0000003003487812 */ /* 0x000fe200078e7848 */
[----:B------:R-:W-:Y:S01]  /*1a40*/  USHF.R.U32.HI UR14, URZ, UR19, UR5 ;  /* 0x00000013ff0e7299 */ /* 0x000fe20008011605 */
[----:B------:R-:W-:Y:S01]  /*1a50*/  LOP3.LUT R73, R2, 0x30, R73, 0x78, !PT ;  /* 0x0000003002497812 */ /* 0x000fe200078e7849 */
[C---:B------:R-:W-:Y:S01]  /*1a60*/  VIADD R3, R0.reuse, 0x8400 ;  /* 0x0000840000037836 */ /* 0x040fe20000000000 */
[----:B------:R-:W-:Y:S01]  /*1a70*/  SHF.R.U32.HI R69, RZ, 0x3, R4 ;  /* 0x00000003ff457819 */ /* 0x000fe20000011604 */
[----:B------:R-:W-:Y:S01]  /*1a80*/  UIADD3 UR14, UPT, UPT, -UR14, URZ, URZ ;  /* 0x000000ff0e0e7290 */ /* 0x000fe2000fffe1ff */
[C---:B------:R-:W-:Y:S01]  /*1a90*/  VIADD R2, R0.reuse, 0x8410 ;  /* 0x0000841000027836 */ /* 0x040fe20000000000 */
[----:B---3--:R-:W-:Y:S01]  /*1aa0*/  UIMAD UR8, UR9, UR8, URZ ;  /* 0x00000008090872a4 */ /* 0x008fe2000f8e02ff */
[C---:B------:R-:W-:Y:S01]  /*1ab0*/  VIADD R7, R0.reuse, 0x420 ;  /* 0x0000042000077836 */ /* 0x040fe20000000000 */
[----:B------:R-:W-:Y:S01]  /*1ac0*/  UIMAD UR14, UR4, UR14, UR25 ;  /* 0x0000000e040e72a4 */ /* 0x000fe2000f8e0219 */
[----:B------:R-:W-:Y:S01]  /*1ad0*/  SHF.R.U32.HI R70, RZ, 0x3, R3 ;  /* 0x00000003ff467819 */ /* 0x000fe20000011603 */
[----:B------:R-:W3:Y:S01]  /*1ae0*/  LDCU.64 UR4, c[0x0][0x5d8] ;  /* 0x0000bb00ff0477ac */ /* 0x000ee20008000a00 */
[----:B------:R-:W-:Y:S01]  /*1af0*/  VIADD R0, R0, 0x410 ;  /* 0x0000041000007836 */ /* 0x000fe20000000000 */
[----:B------:R-:W-:Y:S01]  /*1b00*/  SHF.R.U32.HI R71, RZ, 0x3, R2 ;  /* 0x00000003ff477819 */ /* 0x000fe20000011602 */
[----:B--2---:R-:W-:Y:S01]  /*1b10*/  UIMAD.WIDE.U32 UR6, UR14, UR6, URZ ;  /* 0x000000060e0672a5 */ /* 0x004fe2000f8e00ff */
[----:B------:R-:W-:Y:S01]  /*1b20*/  LOP3.LUT R70, R3, 0x30, R70, 0x78, !PT ;  /* 0x0000003003467812 */ /* 0x000fe200078e7846 */
[----:B-1----:R-:W-:Y:S01]  /*1b30*/  UIMAD UR24, UR8, UR24, URZ ;  /* 0x00000018081872a4 */ /* 0x002fe2000f8e02ff */
[----:B------:R-:W-:Y:S01]  /*1b40*/  LOP3.LUT R71, R2, 0x30, R71, 0x78, !PT ;  /* 0x0000003002477812 */ /* 0x000fe200078e7847 */
[----:B------:R-:W-:Y:S01]  /*1b50*/  UIADD3 UR6, UPT, UPT, UR14, -UR7, URZ ;  /* 0x800000070e067290 */ /* 0x000fe2000fffe0ff */
[----:B------:R-:W-:-:S02]  /*1b60*/  SHF.R.U32.HI R3, RZ, 0x3, R0 ;  /* 0x00000003ff037819 */ /* 0x000fc40000011600 */
[----:B------:R-:W-:Y:S01]  /*1b70*/  SHF.R.U32.HI R68, RZ, 0x3, R7 ;  /* 0x00000003ff447819 */ /* 0x000fe20000011607 */
[----:B------:R-:W-:Y:S01]  /*1b80*/  USHF.R.U32.HI UR6, URZ, UR18, UR6 ;  /* 0x00000012ff067299 */ /* 0x000fe20008011606 */
[----:B------:R-:W-:Y:S02]  /*1b90*/  SHF.R.U32.HI R2, RZ, 0x3, R5 ;  /* 0x00000003ff027819 */ /* 0x000fe40000011605 */
[----:B------:R-:W-:Y:S01]  /*1ba0*/  LOP3.LUT R3, R0, 0x30, R3, 0x78, !PT ;  /* 0x0000003000037812 */ /* 0x000fe200078e7803 */
[----:B------:R-:W-:Y:S01]  /*1bb0*/  UIADD3 UR6, UPT, UPT, UR7, UR6, URZ ;  /* 0x0000000607067290 */ /* 0x000fe2000fffe0ff */
[----:B------:R-:W-:Y:S01]  /*1bc0*/  LOP3.LUT R69, R4, 0x30, R69, 0x78, !PT ;  /* 0x0000003004457812 */ /* 0x000fe200078e7845 */
[----:B------:R-:W-:Y:S01]  /*1bd0*/  IMAD.MOV.U32 R0, RZ, RZ, RZ ;  /* 0x000000ffff007224 */ /* 0x000fe200078e00ff */
[----:B------:R-:W-:Y:S01]  /*1be0*/  LOP3.LUT R68, R7, 0x30, R68, 0x78, !PT ;  /* 0x0000003007447812 */ /* 0x000fe200078e7844 */
[----:B------:R-:W-:Y:S01]  /*1bf0*/  USHF.R.U32.HI UR6, URZ, UR17, UR6 ;  /* 0x00000011ff067299 */ /* 0x000fe20008011606 */
[----:B------:R-:W-:-:S03]  /*1c00*/  LOP3.LUT R2, R5, 0x30, R2, 0x78, !PT ;  /* 0x0000003005027812 */ /* 0x000fc600078e7802 */
[----:B---3--:R-:W-:-:S07]  /*1c10*/  UIMAD.WIDE.U32 UR10, UR6, UR5, URZ ;  /* 0x00000005060a72a5 */ /* 0x008fce000f8e00ff */
[----:B------:R-:W-:Y:S01]  /*1c20*/  UMOV UR7, UR11 ;  /* 0x0000000b00077c82 */ /* 0x000fe20008000000 */
[----:B------:R-:W-:Y:S01]  /*1c30*/  UMOV UR10, 0x400 ;  /* 0x00000400000a7882 */ /* 0x000fe20000000000 */
[----:B------:R-:W-:-:S04]  /*1c40*/  UIADD3 UR5, UPT, UPT, UR6, -UR7, URZ ;  /* 0x8000000706057290 */ /* 0x000fc8000fffe0ff */
[----:B------:R-:W-:-:S04]  /*1c50*/  USHF.R.U32.HI UR5, URZ, UR16, UR5 ;  /* 0x00000010ff057299 */ /* 0x000fc80008011605 */
[----:B------:R-:W-:Y:S01]  /*1c60*/  UIADD3 UR5, UPT, UPT, UR7, UR5, URZ ;  /* 0x0000000507057290 */ /* 0x000fe2000fffe0ff */
[----:B------:R-:W1:Y:S03]  /*1c70*/  S2UR UR7, SR_CgaCtaId ;  /* 0x00000000000779c3 */ /* 0x000e660000008800 */
[----:B------:R-:W-:-:S04]  /*1c80*/  USHF.R.U32.HI UR5, URZ, UR15, UR5 ;  /* 0x0000000fff057299 */ /* 0x000fc80008011605 */
[----:B------:R-:W-:-:S04]  /*1c90*/  UIADD3 UR5, UPT, UPT, -UR5, URZ, URZ ;  /* 0x000000ff05057290 */ /* 0x000fc8000fffe1ff */
[----:B------:R-:W-:Y:S01]  /*1ca0*/  UIMAD UR5, UR4, UR5, UR6 ;  /* 0x00000005040572a4 */ /* 0x000fe2000f8e0206 */
[----:B------:R-:W2:Y:S01]  /*1cb0*/  LDCU UR4, c[0x0][0x5cc] ;  /* 0x0000b980ff0477ac */ /* 0x000ea20008000800 */
[----:B------:R-:W-:Y:S02]  /*1cc0*/  UIADD3 UR6, UPT, UPT, -UR6, URZ, URZ ;  /* 0x000000ff06067290 */ /* 0x000fe4000fffe1ff */
[----:B-1----:R-:W-:Y:S02]  /*1cd0*/  ULEA UR7, UR7, UR10, 0x18 ;  /* 0x0000000a07077291 */ /* 0x002fe4000f8ec0ff */
[----:B--2-4-:R-:W-:-:S12]  /*1ce0*/  UIMAD UR14, UR4, UR6, UR14 ;  /* 0x00000006040e72a4 */ /* 0x014fd8000f8e020e */
.L_x_27:
[----:B------:R-:W-:Y:S01]  /*1cf0*/  ULEA UR11, UR21, UR7, 0x3 ;  /* 0x00000007150b7291 */ /* 0x000fe2000f8e18ff */
[----:B------:R-:W-:Y:S01]  /*1d00*/  SHF.L.U32 R6, R0, 0x1f, RZ ;  /* 0x0000001f00067819 */ /* 0x000fe200000006ff */
[----:B------:R-:W1:Y:S01]  /*1d10*/  S2UR UR27, SR_CgaCtaId ;  /* 0x00000000001b79c3 */ /* 0x000e620000008800 */
[----:B------:R-:W-:Y:S02]  /*1d20*/  UIADD3 UR38, UP1, UPT, UR28, 0x140, URZ ;  /* 0x000001401c267890 */ /* 0x000fe4000ff3e0ff */
[----:B------:R-:W-:Y:S01]  /*1d30*/  UIADD3 UR36, UP0, UPT, UR28, 0x1c0, URZ ;  /* 0x000001c01c247890 */ /* 0x000fe2000ff1e0ff */
[----:B------:R-:W-:Y:S01]  /*1d40*/  UMOV UR4, 0x400 ;  /* 0x0000040000047882 */ /* 0x000fe20000000000 */
[----:B------:R-:W-:Y:S02]  /*1d50*/  USHF.L.U32 UR13, UR5, 0x8, URZ ;  /* 0x00000008050d7899 */ /* 0x000fe400080006ff */
[----:B------:R-:W2:Y:S01]  /*1d60*/  SYNCS.PHASECHK.TRANS64.TRYWAIT P0, [UR11+0x30], R6 ;  /* 0x00003006ff0075a7 */ /* 0x000ea2000800110b */
[----:B------:R-:W-:-:S02]  /*1d70*/  ULEA UR34, UR21, UR23, 0x8 ;  /* 0x0000001715227291 */ /* 0x000fc4000f8e40ff */
[----:B------:R-:W-:Y:S01]  /*1d80*/  USHF.L.U32 UR33, UR22, 0x3, URZ ;  /* 0x0000000316217899 */ /* 0x000fe200080006ff */
[----:B------:R-:W3:Y:S01]  /*1d90*/  LDCU UR30, c[0x0][0x5e4] ;  /* 0x0000bc80ff1e77ac */ /* 0x000ee20008000800 */
[----:B------:R-:W-:Y:S02]  /*1da0*/  USHF.L.U32 UR14, UR14, 0x7, URZ ;  /* 0x000000070e0e7899 */ /* 0x000fe400080006ff */
[----:B------:R-:W-:Y:S02]  /*1db0*/  USHF.L.U32 UR5, UR5, 0x7, URZ ;  /* 0x0000000705057899 */ /* 0x000fe400080006ff */
[----:B------:R-:W-:Y:S02]  /*1dc0*/  UIADD3.X UR39, UPT, UPT, URZ, UR29, URZ, UP1, !UPT ;  /* 0x0000001dff277290 */ /* 0x000fe40008ffe4ff */
[----:B------:R-:W-:Y:S02]  /*1dd0*/  UIADD3.X UR37, UPT, UPT, URZ, UR29, URZ, UP0, !UPT ;  /* 0x0000001dff257290 */ /* 0x000fe400087fe4ff */
[----:B-1----:R-:W-:Y:S01]  /*1de0*/  ULEA UR27, UR27, UR4, 0x18 ;  /* 0x000000041b1b7291 */ /* 0x002fe2000f8ec0ff */
[----:B--23--:R-:W-:Y:S11]  /*1df0*/  @!P0 BRA `(.L_x_24) ;  /* 0x0000001c00f08947 */ /* 0x00cff60003800000 */
.L_x_41:
[----:B------:R-:W-:Y:S01]  /*1e00*/  UMOV UR32, 0x1 ;  /* 0x0000000100207882 */ /* 0x000fe20000000000 */
[----:B------:R-:W-:-:S05]  /*1e10*/  UMOV UR31, UR33 ;  /* 0x00000021001f7c82 */ /* 0x000fca0008000000 */
.L_x_26:
[----:B----4-:R-:W2:Y:S01]  /*1e20*/  LDTM.x32 R36, tmem[UR34+0x20] ;  /* 0x00002022002479ee */ /* 0x010ea200082c0000 */
[----:B-1----:R-:W1:Y:S01]  /*1e30*/  LDTM.x32 R4, tmem[UR34] ;  /* 0x00000022000479ee */ /* 0x002e6200082c0000 */
[----:B------:R-:W-:Y:S02]  /*1e40*/  USHF.R.S32.HI UR12, URZ, 0x1f, UR31 ;  /* 0x0000001fff0c7899 */ /* 0x000fe4000801141f */
[----:B------:R-:W-:Y:S02]  /*1e50*/  UIADD3 UR4, UPT, UPT, UR31, 0x1, URZ ;  /* 0x000000011f047890 */ /* 0x000fe4000fffe0ff */
[----:B------:R-:W-:Y:S02]  /*1e60*/  ULEA.HI UR12, UR12, UR31, URZ, 0x2 ;  /* 0x0000001f0c0c7291 */ /* 0x000fe4000f8f10ff */
[----:B------:R-:W-:Y:S02]  /*1e70*/  USHF.R.S32.HI UR8, URZ, 0x1f, UR4 ;  /* 0x0000001fff087899 */ /* 0x000fe40008011404 */
[----:B------:R-:W-:-:S02]  /*1e80*/  ULOP3.LUT UR12, UR12, 0xfffffffc, URZ, 0xc0, !UPT ;  /* 0xfffffffc0c0c7892 */ /* 0x000fc4000f8ec0ff */
[----:B------:R-:W-:Y:S02]  /*1e90*/  ULEA.HI UR8, UR8, UR4, URZ, 0x2 ;  /* 0x0000000408087291 */ /* 0x000fe4000f8f10ff */
[----:B------:R-:W-:Y:S02]  /*1ea0*/  UIADD3 UR12, UPT, UPT, -UR12, UR31, URZ ;  /* 0x0000001f0c0c7290 */ /* 0x000fe4000fffe1ff */
[----:B------:R-:W-:-:S04]  /*1eb0*/  ULOP3.LUT UR8, UR8, 0xfffffffc, URZ, 0xc0, !UPT ;  /* 0xfffffffc08087892 */ /* 0x000fc8000f8ec0ff */
[----:B------:R-:W-:Y:S02]  /*1ec0*/  UIADD3 UR8, UPT, UPT, UR4, -UR8, URZ ;  /* 0x8000000804087290 */ /* 0x000fe4000fffe0ff */
[----:B------:R-:W-:Y:S01]  /*1ed0*/  ULEA.HI UR4, UR33, UR33, URZ, 0x1 ;  /* 0x0000002121047291 */ /* 0x000fe2000f8f08ff */
[----:B--2---:R-:W-:Y:S01]  /*1ee0*/  FMUL R74, R52, UR30 ;  /* 0x0000001e344a7c20 */ /* 0x004fe20008400000 */
[----:B-1----:R-:W-:Y:S01]  /*1ef0*/  FMUL R75, R7, UR30 ;  /* 0x0000001e074b7c20 */ /* 0x002fe20008400000 */
[----:B------:R-:W-:Y:S01]  /*1f00*/  FMUL R76, R6, UR30 ;  /* 0x0000001e064c7c20 */ /* 0x000fe20008400000 */
[----:B------:R-:W-:Y:S01]  /*1f10*/  FMUL R77, R5, UR30 ;  /* 0x0000001e054d7c20 */ /* 0x000fe20008400000 */
[----:B------:R-:W-:Y:S01]  /*1f20*/  FMUL R80, R4, UR30 ;  /* 0x0000001e04507c20 */ /* 0x000fe20008400000 */
[----:B------:R-:W-:Y:S01]  /*1f30*/  FMUL R9, R9, UR30 ;  /* 0x0000001e09097c20 */ /* 0x000fe20008400000 */
[----:B------:R-:W-:Y:S01]  /*1f40*/  FMUL R8, R8, UR30 ;  /* 0x0000001e08087c20 */ /* 0x000fe20008400000 */
[----:B------:R-:W-:Y:S01]  /*1f50*/  FMUL R11, R11, UR30 ;  /* 0x0000001e0b0b7c20 */ /* 0x000fe20008400000 */
[----:B------:R-:W-:Y:S01]  /*1f60*/  FMUL R82, R10, UR30 ;  /* 0x0000001e0a527c20 */ /* 0x000fe20008400000 */
[----:B------:R-:W-:Y:S01]  /*1f70*/  MOV R52, UR12 ;  /* 0x0000000c00347c02 */ /* 0x000fe20008000f00 */
[----:B------:R-:W-:Y:S01]  /*1f80*/  FMUL R81, R74, -1.4426950216293334961 ;  /* 0xbfb8aa3b4a517820 */ /* 0x000fe20000400000 */
[----:B------:R-:W-:Y:S01]  /*1f90*/  F2FP.BF16.F32.PACK_AB R5, R75, R76 ;  /* 0x0000004c4b05723e */ /* 0x000fe200000010ff */
[----:B------:R-:W-:Y:S01]  /*1fa0*/  FMUL R86, R18, UR30 ;  /* 0x0000001e12567c20 */ /* 0x000fe20008400000 */
[----:B------:R-:W-:Y:S01]  /*1fb0*/  F2FP.BF16.F32.PACK_AB R4, R77, R80 ;  /* 0x000000504d04723e */ /* 0x000fe200000010ff */
[----:B------:R-:W-:Y:S01]  /*1fc0*/  FMUL R18, R44, UR30 ;  /* 0x0000001e2c127c20 */ /* 0x000fe20008400000 */
[----:B------:R-:W-:Y:S01]  /*1fd0*/  F2FP.BF16.F32.PACK_AB R6, R9, R8 ;  /* 0x000000080906723e */ /* 0x000fe200000010ff */
[----:B------:R1:W-:Y:S01]  /*1fe0*/  MUFU.EX2 R10, R81 ;  /* 0x00000051000a7308 */ /* 0x0003e20000000800 */
[----:B------:R-:W-:Y:S01]  /*1ff0*/  F2FP.BF16.F32.PACK_AB R7, R11, R82 ;  /* 0x000000520b07723e */ /* 0x000fe200000010ff */
[----:B------:R-:W-:Y:S01]  /*2000*/  FMUL R90, R12, UR30 ;  /* 0x0000001e0c5a7c20 */ /* 0x000fe20008400000 */
[----:B------:R-:W-:Y:S01]  /*2010*/  LEA R85, R52, R2, 0xd ;  /* 0x0000000234557211 */ /* 0x000fe200078e68ff */
[----:B------:R-:W-:Y:S01]  /*2020*/  FMUL R84, R15, UR30 ;  /* 0x0000001e0f547c20 */ /* 0x000fe20008400000 */
[----:B------:R-:W-:Y:S01]  /*2030*/  FMUL R87, R14, UR30 ;  /* 0x0000001e0e577c20 */ /* 0x000fe20008400000 */
[----:B------:R-:W-:Y:S01]  /*2040*/  FMUL R83, R17, UR30 ;  /* 0x0000001e11537c20 */ /* 0x000fe20008400000 */
[----:B------:R-:W-:Y:S01]  /*2050*/  FMUL R88, R16, UR30 ;  /* 0x0000001e10587c20 */ /* 0x000fe20008400000 */
[----:B------:R2:W-:Y:S01]  /*2060*/  STS.128 [R85], R4 ;  /* 0x0000000455007388 */ /* 0x0005e20000000c00 */
[----:B------:R-:W-:Y:S01]  /*2070*/  FMUL R17, R46, UR30 ;  /* 0x0000001e2e117c20 */ /* 0x000fe20008400000 */
[----:B------:R-:W-:Y:S01]  /*2080*/  FMUL R16, R47, UR30 ;  /* 0x0000001e2f107c20 */ /* 0x000fe20008400000 */
[----:B------:R-:W-:Y:S01]  /*2090*/  FMUL R54, R54, UR30 ;  /* 0x0000001e36367c20 */ /* 0x000fe20008400000 */
[----:B------:R-:W-:Y:S01]  /*20a0*/  FMUL R50, R50, UR30 ;  /* 0x0000001e32327c20 */ /* 0x000fe20008400000 */
[----:B------:R-:W-:Y:S01]  /*20b0*/  FMUL R46, R17, -1.4426950216293334961 ;  /* 0xbfb8aa3b112e7820 */ /* 0x000fe20000400000 */
[----:B------:R-:W-:Y:S01]  /*20c0*/  FMUL R91, R16, -1.4426950216293334961 ;  /* 0xbfb8aa3b105b7820 */ /* 0x000fe20000400000 */
[----:B------:R-:W-:Y:S01]  /*20d0*/  FMUL R89, R54, -1.4426950216293334961 ;  /* 0xbfb8aa3b36597820 */ /* 0x000fe20000400000 */
[----:B------:R-:W-:Y:S01]  /*20e0*/  FMUL R53, R53, UR30 ;  /* 0x0000001e35357c20 */ /* 0x000fe20008400000 */
[----:B-1----:R-:W-:Y:S01]  /*20f0*/  FMUL R81, R13, UR30 ;  /* 0x0000001e0d517c20 */ /* 0x002fe20008400000 */
[----:B------:R-:W-:Y:S01]  /*2100*/  FMUL R13, R45, UR30 ;  /* 0x0000001e2d0d7c20 */ /* 0x000fe20008400000 */
[----:B------:R-:W-:Y:S01]  /*2110*/  FMUL R45, R18, -1.4426950216293334961 ;  /* 0xbfb8aa3b122d7820 */ /* 0x000fe20000400000 */
[----:B------:R-:W1:Y:S01]  /*2120*/  MUFU.EX2 R91, R91 ;  /* 0x0000005b005b7308 */ /* 0x000e620000000800 */
[----:B------:R-:W-:Y:S01]  /*2130*/  FMUL R55, R55, UR30 ;  /* 0x0000001e37377c20 */ /* 0x000fe20008400000 */
[----:B------:R-:W-:Y:S01]  /*2140*/  FMUL R92, R13, -1.4426950216293334961 ;  /* 0xbfb8aa3b0d5c7820 */ /* 0x000fe20000400000 */
[----:B------:R-:W-:Y:S01]  /*2150*/  FMUL R78, R53, -1.4426950216293334961 ;  /* 0xbfb8aa3b354e7820 */ /* 0x000fe20000400000 */
[----:B------:R-:W-:Y:S01]  /*2160*/  FMUL R57, R57, UR30 ;  /* 0x0000001e39397c20 */ /* 0x000fe20008400000 */
[----:B------:R-:W-:Y:S01]  /*2170*/  FMUL R79, R55, -1.4426950216293334961 ;  /* 0xbfb8aa3b374f7820 */ /* 0x000fe20000400000 */
[----:B------:R-:W-:Y:S01]  /*2180*/  FMUL R56, R56, UR30 ;  /* 0x0000001e38387c20 */ /* 0x000fe20008400000 */
[----:B------:R-:W-:Y:S01]  /*2190*/  FMUL R59, R59, UR30 ;  /* 0x0000001e3b3b7c20 */ /* 0x000fe20008400000 */
[----:B------:R-:W3:Y:S01]  /*21a0*/  MUFU.EX2 R45, R45 ;  /* 0x0000002d002d7308 */ /* 0x000ee20000000800 */
[----:B------:R-:W-:Y:S01]  /*21b0*/  FMUL R14, R57, -1.4426950216293334961 ;  /* 0xbfb8aa3b390e7820 */ /* 0x000fe20000400000 */
[----:B------:R-:W-:Y:S01]  /*21c0*/  FMUL R15, R56, -1.4426950216293334961 ;  /* 0xbfb8aa3b380f7820 */ /* 0x000fe20000400000 */
[----:B------:R-:W-:Y:S01]  /*21d0*/  FMUL R58, R58, UR30 ;  /* 0x0000001e3a3a7c20 */ /* 0x000fe20008400000 */
[----:B------:R-:W-:Y:S01]  /*21e0*/  FMUL R63, R63, UR30 ;  /* 0x0000001e3f3f7c20 */ /* 0x000fe20008400000 */
[----:B------:R-:W-:Y:S01]  /*21f0*/  FMUL R62, R62, UR30 ;  /* 0x0000001e3e3e7c20 */ /* 0x000fe20008400000 */
[----:B------:R-:W-:Y:S01]  /*2200*/  FMUL R65, R65, UR30 ;  /* 0x0000001e41417c20 */ /* 0x000fe20008400000 */
[----:B------:R-:W-:Y:S01]  /*2210*/  FMUL R66, R66, UR30 ;  /* 0x0000001e42427c20 */ /* 0x000fe20008400000 */
[----:B------:R-:W4:Y:S01]  /*2220*/  MUFU.EX2 R92, R92 ;  /* 0x0000005c005c7308 */ /* 0x000f220000000800 */
[----:B-1----:R-:W-:Y:S01]  /*2230*/  FADD R93, R91, 1 ;  /* 0x3f8000005b5d7421 */ /* 0x002fe20000000000 */
[----:B------:R-:W-:Y:S01]  /*2240*/  FMUL R67, R67, UR30 ;  /* 0x0000001e43437c20 */ /* 0x000fe20008400000 */
[----:B--2---:R-:W-:Y:S01]  /*2250*/  FMUL R85, R19, UR30 ;  /* 0x0000001e13557c20 */ /* 0x004fe20008400000 */
        /* <DEDUP_REMOVED lines=11> */
[----:B------:R-:W-:Y:S01]  /*2310*/  ULOP3.LUT UR4, UR4, 0xfffffffe, URZ, 0xc0, !UPT ;  /* 0xfffffffe04047892 */ /* 0x000fe2000f8ec0ff */
[----:B------:R-:W-:Y:S01]  /*2320*/  FMUL R29, R29, UR30 ;  /* 0x0000001e1d1d7c20 */ /* 0x000fe20008400000 */
[----:B------:R2:W-:Y:S01]  /*2330*/  STS.128 [R19], R4 ;  /* 0x0000000413007388 */ /* 0x0005e20000000c00 */
[----:B------:R-:W-:Y:S01]  /*2340*/  MUFU.RCP R91, R93 ;  /* 0x0000005d005b7308 */ /* 0x000fe20000001000 */
[----:B------:R-:W-:Y:S01]  /*2350*/  FMUL R28, R28, UR30 ;  /* 0x0000001e1c1c7c20 */ /* 0x000fe20008400000 */
[----:B------:R-:W-:Y:S01]  /*2360*/  FMUL R35, R35, UR30 ;  /* 0x0000001e23237c20 */ /* 0x000fe20008400000 */
[----:B------:R-:W-:Y:S01]  /*2370*/  FMUL R34, R34, UR30 ;  /* 0x0000001e22227c20 */ /* 0x000fe20008400000 */
[----:B------:R-:W-:-:S04]  /*2380*/  UIADD3 UR4, UPT, UPT, -UR4, UR33, URZ ;  /* 0x0000002104047290 */ /* 0x000fc8000fffe1ff */
[----:B------:R-:W-:Y:S08]  /*2390*/  MUFU.EX2 R78, R78 ;  /* 0x0000004e004e7308 */ /* 0x000ff00000000800 */
[----:B------:R-:W-:Y:S08]  /*23a0*/  MUFU.EX2 R79, R79 ;  /* 0x0000004f004f7308 */ /* 0x000ff00000000800 */
[----:B------:R-:W-:Y:S01]  /*23b0*/  MUFU.EX2 R14, R14 ;  /* 0x0000000e000e7308 */ /* 0x000fe20000000800 */
[----:B--2---:R-:W-:Y:S01]  /*23c0*/  FMUL R19, R48, UR30 ;  /* 0x0000001e30137c20 */ /* 0x004fe20008400000 */
[----:B---3--:R-:W-:-:S06]  /*23d0*/  FADD R48, R45, 1 ;  /* 0x3f8000002d307421 */ /* 0x008fcc0000000000 */
[----:B------:R-:W2:Y:S01]  /*23e0*/  MUFU.EX2 R5, R46 ;  /* 0x0000002e00057308 */ /* 0x000ea20000000800 */
[----:B----4-:R-:W-:Y:S01]  /*23f0*/  FADD R4, R92, 1 ;  /* 0x3f8000005c047421 */ /* 0x010fe20000000000 */
[----:B-1----:R-:W-:Y:S01]  /*2400*/  FMUL R89, R19, -1.4426950216293334961 ;  /* 0xbfb8aa3b13597820 */ /* 0x002fe20000400000 */
[----:B------:R-:W-:Y:S01]  /*2410*/  FMUL R6, R49, UR30 ;  /* 0x0000001e31067c20 */ /* 0x000fe20008400000 */
[----:B------:R-:W-:Y:S01]  /*2420*/  FMUL R7, R51, UR30 ;  /* 0x0000001e33077c20 */ /* 0x000fe20008400000 */
[----:B------:R-:W-:Y:S01]  /*2430*/  FMUL R51, R50, -1.4426950216293334961 ;  /* 0xbfb8aa3b32337820 */ /* 0x000fe20000400000 */
[----:B------:R-:W-:Y:S01]  /*2440*/  FMUL R49, R38, UR30 ;  /* 0x0000001e26317c20 */ /* 0x000fe20008400000 */
[----:B------:R-:W-:Y:S01]  /*2450*/  FMUL R44, R6, -1.4426950216293334961 ;  /* 0xbfb8aa3b062c7820 */ /* 0x000fe20000400000 */
[----:B------:R-:W1:Y:S01]  /*2460*/  MUFU.RCP R47, R48 ;  /* 0x00000030002f7308 */ /* 0x000e620000001000 */
[----:B------:R-:W-:-:S07]  /*2470*/  FMUL R45, R7, -1.4426950216293334961 ;  /* 0xbfb8aa3b072d7820 */ /* 0x000fce0000400000 */
[----:B------:R-:W3:Y:S01]  /*2480*/  MUFU.EX2 R89, R89 ;  /* 0x0000005900597308 */ /* 0x000ee20000000800 */
[----:B--2---:R-:W-:Y:S01]  /*2490*/  FADD R92, R5, 1 ;  /* 0x3f800000055c7421 */ /* 0x004fe20000000000 */
[----:B------:R-:W-:-:S04]  /*24a0*/  FMUL R46, R39, UR30 ;  /* 0x0000001e272e7c20 */ /* 0x000fc80008400000 */
[----:B------:R-:W-:Y:S02]  /*24b0*/  FMUL R5, R46, -1.4426950216293334961 ;  /* 0xbfb8aa3b2e057820 */ /* 0x000fe40000400000 */
[----:B------:R-:W2:Y:S01]  /*24c0*/  MUFU.RCP R92, R92 ;  /* 0x0000005c005c7308 */ /* 0x000ea20000001000 */
[----:B-1----:R-:W-:Y:S01]  /*24d0*/  FMUL R47, R18, R47 ;  /* 0x0000002f122f7220 */ /* 0x002fe20000400000 */
[----:B------:R-:W-:-:S03]  /*24e0*/  FMUL R48, R37, UR30 ;  /* 0x0000001e25307c20 */ /* 0x000fc60008400000 */
[----:B------:R-:W-:Y:S01]  /*24f0*/  FMUL R39, R90, R47 ;  /* 0x0000002f5a277220 */ /* 0x000fe20000400000 */
[----:B------:R-:W-:Y:S02]  /*2500*/  FMUL R47, R48, -1.4426950216293334961 ;  /* 0xbfb8aa3b302f7820 */ /* 0x000fe40000400000 */
[----:B------:R-:W1:Y:S01]  /*2510*/  MUFU.EX2 R44, R44 ;  /* 0x0000002c002c7308 */ /* 0x000e620000000800 */
[----:B---3--:R-:W-:Y:S01]  /*2520*/  FADD R90, R89, 1 ;  /* 0x3f800000595a7421 */ /* 0x008fe20000000000 */
[----:B------:R-:W-:-:S06]  /*2530*/  FMUL R89, R16, R91 ;  /* 0x0000005b10597220 */ /* 0x000fcc0000400000 */
[----:B------:R-:W3:Y:S01]  /*2540*/  MUFU.RCP R4, R4 ;  /* 0x0000000400047308 */ /* 0x000ee20000001000 */
[----:B--2---:R-:W-:-:S04]  /*2550*/  FMUL R92, R17, R92 ;  /* 0x0000005c115c7220 */ /* 0x004fc80000400000 */
[----:B------:R-:W-:-:S03]  /*2560*/  FMUL R37, R87, R92 ;  /* 0x0000005c57257220 */ /* 0x000fc60000400000 */
[----:B------:R-:W2:Y:S01]  /*2570*/  MUFU.EX2 R51, R51 ;  /* 0x0000003300337308 */ /* 0x000ea20000000800 */
[----:B-1----:R-:W-:-:S07]  /*2580*/  FADD R92, R44, 1 ;  /* 0x3f8000002c5c7421 */ /* 0x002fce0000000000 */
[----:B------:R-:W1:Y:S01]  /*2590*/  MUFU.RCP R90, R90 ;  /* 0x0000005a005a7308 */ /* 0x000e620000001000 */
[----:B---3--:R-:W-:Y:S01]  /*25a0*/  FMUL R38, R13, R4 ;  /* 0x000000040d267220 */ /* 0x008fe20000400000 */
[----:B------:R-:W-:-:S03]  /*25b0*/  FMUL R4, R49, -1.4426950216293334961 ;  /* 0xbfb8aa3b31047820 */ /* 0x000fc60000400000 */
[----:B------:R-:W-:Y:S01]  /*25c0*/  FMUL R38, R81, R38 ;  /* 0x0000002651267220 */ /* 0x000fe20000400000 */
[----:B------:R-:W-:Y:S01]  /*25d0*/  FMUL R81, R36, UR30 ;  /* 0x0000001e24517c20 */ /* 0x000fe20008400000 */
[----:B------:R-:W-:Y:S01]  /*25e0*/  FMUL R36, R84, R89 ;  /* 0x0000005954247220 */ /* 0x000fe20000400000 */
[----:B------:R-:W3:Y:S01]  /*25f0*/  MUFU.EX2 R45, R45 ;  /* 0x0000002d002d7308 */ /* 0x000ee20000000800 */
[----:B--2---:R-:W-:Y:S01]  /*2600*/  FADD R89, R51, 1 ;  /* 0x3f80000033597421 */ /* 0x004fe20000000000 */
[----:B------:R-:W-:Y:S01]  /*2610*/  FMUL R51, R41, UR30 ;  /* 0x0000001e29337c20 */ /* 0x000fe20008400000 */
[----:B------:R-:W-:Y:S01]  /*2620*/  FMUL R87, R81, -1.4426950216293334961 ;  /* 0xbfb8aa3b51577820 */ /* 0x000fe20000400000 */
[----:B------:R-:W-:Y:S02]  /*2630*/  FMUL R84, R40, UR30 ;  /* 0x0000001e28547c20 */ /* 0x000fe40008400000 */
[----:B------:R-:W-:Y:S02]  /*2640*/  FMUL R44, R51, -1.4426950216293334961 ;  /* 0xbfb8aa3b332c7820 */ /* 0x000fe40000400000 */
[----:B------:R-:W2:Y:S01]  /*2650*/  MUFU.RCP R91, R92 ;  /* 0x0000005c005b7308 */ /* 0x000ea20000001000 */
[----:B-1----:R-:W-:-:S04]  /*2660*/  FMUL R41, R19, R90 ;  /* 0x0000005a13297220 */ /* 0x002fc80000400000 */
[----:B------:R-:W-:-:S03]  /*2670*/  FMUL R41, R88, R41 ;  /* 0x0000002958297220 */ /* 0x000fc60000400000 */
[----:B------:R-:W1:Y:S01]  /*2680*/  MUFU.RCP R89, R89 ;  /* 0x0000005900597308 */ /* 0x000e620000001000 */
[----:B---3--:R-:W-:-:S07]  /*2690*/  FADD R90, R45, 1 ;  /* 0x3f8000002d5a7421 */ /* 0x008fce0000000000 */
[----:B------:R-:W3:Y:S01]  /*26a0*/  MUFU.RCP R90, R90 ;  /* 0x0000005a005a7308 */ /* 0x000ee20000001000 */
[C---:B--2---:R-:W-:Y:S01]  /*26b0*/  FMUL R88, R6.reuse, R91 ;  /* 0x0000005b06587220 */ /* 0x044fe20000400000 */
[----:B------:R-:W-:Y:S01]  /*26c0*/  F2FP.BF16.F32.PACK_AB R6, R6, R19 ;  /* 0x000000130606723e */ /* 0x000fe200000010ff */
[----:B------:R-:W-:Y:S01]  /*26d0*/  FMUL R19, R22, UR30 ;  /* 0x0000001e16137c20 */ /* 0x000fe20008400000 */
[----:B------:R-:W-:Y:S01]  /*26e0*/  FMUL R22, R33, UR30 ;  /* 0x0000001e21167c20 */ /* 0x000fe20008400000 */
[----:B------:R-:W-:Y:S01]  /*26f0*/  FMUL R40, R83, R88 ;  /* 0x0000005853287220 */ /* 0x000fe20000400000 */
[----:B------:R-:W-:Y:S01]  /*2700*/  FMUL R88, R84, -1.4426950216293334961 ;  /* 0xbfb8aa3b54587820 */ /* 0x000fe20000400000 */
[----:B------:R-:W-:Y:S01]  /*2710*/  FMUL R83, R43, UR30 ;  /* 0x0000001e2b537c20 */ /* 0x000fe20008400000 */
[----:B------:R-:W2:Y:S01]  /*2720*/  MUFU.EX2 R87, R87 ;  /* 0x0000005700577308 */ /* 0x000ea20000000800 */
[----:B-1----:R-:W-:Y:S01]  /*2730*/  FMUL R43, R50, R89 ;  /* 0x00000059322b7220 */ /* 0x002fe20000400000 */
[----:B------:R-:W-:Y:S01]  /*2740*/  FMUL R33, R26, UR30 ;  /* 0x0000001e1a217c20 */ /* 0x000fe20008400000 */
[----:B------:R-:W-:-:S02]  /*2750*/  FMUL R45, R83, -1.4426950216293334961 ;  /* 0xbfb8aa3b532d7820 */ /* 0x000fc40000400000 */
[----:B------:R-:W-:Y:S01]  /*2760*/  FMUL R43, R86, R43 ;  /* 0x0000002b562b7220 */ /* 0x000fe20000400000 */
[----:B------:R-:W-:Y:S02]  /*2770*/  FMUL R86, R42, UR30 ;  /* 0x0000001e2a567c20 */ /* 0x000fe40008400000 */
[----:B------:R-:W1:Y:S01]  /*2780*/  MUFU.EX2 R47, R47 ;  /* 0x0000002f002f7308 */ /* 0x000e620000000800 */
[C---:B---3--:R-:W-:Y:S01]  /*2790*/  FMUL R42, R7.reuse, R90 ;  /* 0x0000005a072a7220 */ /* 0x048fe20000400000 */
[----:B------:R-:W-:Y:S01]  /*27a0*/  FMUL R89, R86, -1.4426950216293334961 ;  /* 0xbfb8aa3b56597820 */ /* 0x000fe20000400000 */
[----:B------:R-:W-:Y:S02]  /*27b0*/  F2FP.BF16.F32.PACK_AB R7, R7, R50 ;  /* 0x000000320707723e */ /* 0x000fe400000010ff */
[----:B------:R-:W-:-:S03]  /*27c0*/  FMUL R42, R85, R42 ;  /* 0x0000002a552a7220 */ /* 0x000fc60000400000 */
[----:B------:R-:W3:Y:S01]  /*27d0*/  MUFU.EX2 R88, R88 ;  /* 0x0000005800587308 */ /* 0x000ee20000000800 */
[----:B--2---:R-:W-:-:S07]  /*27e0*/  FADD R90, R87, 1 ;  /* 0x3f800000575a7421 */ /* 0x004fce0000000000 */
[----:B------:R-:W2:Y:S01]  /*27f0*/  MUFU.RCP R90, R90 ;  /* 0x0000005a005a7308 */ /* 0x000ea20000001000 */
[----:B-1----:R-:W-:-:S07]  /*2800*/  FADD R47, R47, 1 ;  /* 0x3f8000002f2f7421 */ /* 0x002fce0000000000 */
[----:B------:R-:W1:Y:S01]  /*2810*/  MUFU.EX2 R44, R44 ;  /* 0x0000002c002c7308 */ /* 0x000e620000000800 */
[----:B---3--:R-:W-:-:S07]  /*2820*/  FADD R87, R88, 1 ;  /* 0x3f80000058577421 */ /* 0x008fce0000000000 */
[----:B------:R-:W3:Y:S01]  /*2830*/  MUFU.RCP R47, R47 ;  /* 0x0000002f002f7308 */ /* 0x000ee20000001000 */
[----:B--2---:R-:W-:-:S04]  /*2840*/  FMUL R91, R81, R90 ;  /* 0x0000005a515b7220 */ /* 0x004fc80000400000 */
[----:B------:R-:W-:-:S03]  /*2850*/  FMUL R80, R80, R91 ;  /* 0x0000005b50507220 */ /* 0x000fc60000400000 */
[----:B------:R-:W2:Y:S01]  /*2860*/  MUFU.RCP R87, R87 ;  /* 0x0000005700577308 */ /* 0x000ea20000001000 */
[----:B-1----:R-:W-:-:S07]  /*2870*/  FADD R88, R44, 1 ;  /* 0x3f8000002c587421 */ /* 0x002fce0000000000 */
[----:B------:R-:W1:Y:S01]  /*2880*/  MUFU.EX2 R89, R89 ;  /* 0x0000005900597308 */ /* 0x000e620000000800 */
[----:B---3--:R-:W-:-:S04]  /*2890*/  FMUL R44, R48, R47 ;  /* 0x0000002f302c7220 */ /* 0x008fc80000400000 */
[----:B------:R-:W-:-:S03]  /*28a0*/  FMUL R77, R77, R44 ;  /* 0x0000002c4d4d7220 */ /* 0x000fc60000400000 */
[----:B------:R-:W3:Y:S01]  /*28b0*/  MUFU.EX2 R45, R45 ;  /* 0x0000002d002d7308 */ /* 0x000ee20000000800 */
[----:B--2---:R-:W-:Y:S01]  /*28c0*/  FMUL R91, R84, R87 ;  /* 0x00000057545b7220 */ /* 0x004fe20000400000 */
[----:B------:R-:W-:-:S03]  /*28d0*/  FMUL R87, R67, -1.4426950216293334961 ;  /* 0xbfb8aa3b43577820 */ /* 0x000fc60000400000 */
[----:B------:R-:W-:Y:S01]  /*28e0*/  FMUL R44, R8, R91 ;  /* 0x0000005b082c7220 */ /* 0x000fe20000400000 */
[----:B------:R-:W-:Y:S02]  /*28f0*/  FMUL R91, R62, -1.4426950216293334961 ;  /* 0xbfb8aa3b3e5b7820 */ /* 0x000fe40000400000 */
[----:B------:R-:W2:Y:S01]  /*2900*/  MUFU.EX2 R4, R4 ;  /* 0x0000000400047308 */ /* 0x000ea20000000800 */
[----:B-1----:R-:W-:Y:S01]  /*2910*/  FADD R47, R89, 1 ;  /* 0x3f800000592f7421 */ /* 0x002fe20000000000 */
[----:B------:R-:W-:-:S06]  /*2920*/  FMUL R89, R60, -1.4426950216293334961 ;  /* 0xbfb8aa3b3c597820 */ /* 0x000fcc0000400000 */
[----:B------:R-:W1:Y:S01]  /*2930*/  MUFU.RCP R47, R47 ;  /* 0x0000002f002f7308 */ /* 0x000e620000001000 */
[----:B---3--:R-:W-:-:S07]  /*2940*/  FADD R8, R45, 1 ;  /* 0x3f8000002d087421 */ /* 0x008fce0000000000 */
[----:B------:R-:W3:Y:S01]  /*2950*/  MUFU.RCP R8, R8 ;  /* 0x0000000800087308 */ /* 0x000ee20000001000 */
[----:B--2---:R-:W-:Y:S01]  /*2960*/  FADD R92, R4, 1 ;  /* 0x3f800000045c7421 */ /* 0x004fe20000000000 */
[----:B------:R-:W-:-:S06]  /*2970*/  FMUL R4, R59, -1.4426950216293334961 ;  /* 0xbfb8aa3b3b047820 */ /* 0x000fcc0000400000 */
[----:B------:R-:W2:Y:S01]  /*2980*/  MUFU.RCP R88, R88 ;  /* 0x0000005800587308 */ /* 0x000ea20000001000 */
[----:B-1----:R-:W-:-:S04]  /*2990*/  FMUL R47, R86, R47 ;  /* 0x0000002f562f7220 */ /* 0x002fc80000400000 */
[----:B------:R-:W-:-:S03]  /*29a0*/  FMUL R82, R82, R47 ;  /* 0x0000002f52527220 */ /* 0x000fc60000400000 */
[----:B------:R-:W1:Y:S01]  /*29b0*/  MUFU.EX2 R5, R5 ;  /* 0x0000000500057308 */ /* 0x000e620000000800 */
[----:B---3--:R-:W-:-:S04]  /*29c0*/  FMUL R8, R83, R8 ;  /* 0x0000000853087220 */ /* 0x008fc80000400000 */
[----:B------:R-:W-:Y:S01]  /*29d0*/  FMUL R47, R11, R8 ;  /* 0x000000080b2f7220 */ /* 0x000fe20000400000 */
[----:B------:R-:W-:Y:S01]  /*29e0*/  FADD R8, R78, 1 ;  /* 0x3f8000004e087421 */ /* 0x000fe20000000000 */
[----:B------:R-:W-:Y:S01]  /*29f0*/  FADD R11, R10, 1 ;  /* 0x3f8000000a0b7421 */ /* 0x000fe20000000000 */
[----:B------:R-:W3:Y:S01]  /*2a00*/  MUFU.RCP R92, R92 ;  /* 0x0000005c005c7308 */ /* 0x000ee20000001000 */
[----:B--2---:R-:W-:Y:S01]  /*2a10*/  FMUL R90, R51, R88 ;  /* 0x00000058335a7220 */ /* 0x004fe20000400000 */
[----:B------:R-:W-:Y:S01]  /*2a20*/  FADD R10, R14, 1 ;  /* 0x3f8000000e0a7421 */ /* 0x000fe20000000000 */
[----:B------:R-:W-:Y:S01]  /*2a30*/  FMUL R88, R65, -1.4426950216293334961 ;  /* 0xbfb8aa3b41587820 */ /* 0x000fe20000400000 */
[----:B------:R-:W-:Y:S01]  /*2a40*/  F2FP.BF16.F32.PACK_AB R14, R51, R84 ;  /* 0x00000054330e723e */ /* 0x000fe200000010ff */
[----:B------:R-:W-:Y:S01]  /*2a50*/  FMUL R45, R9, R90 ;  /* 0x0000005a092d7220 */ /* 0x000fe20000400000 */
[----:B------:R-:W-:Y:S01]  /*2a60*/  FADD R9, R12, 1 ;  /* 0x3f8000000c097421 */ /* 0x000fe20000000000 */
[----:B------:R-:W-:Y:S01]  /*2a70*/  FADD R12, R79, 1 ;  /* 0x3f8000004f0c7421 */ /* 0x000fe20000000000 */
[----:B------:R-:W2:Y:S01]  /*2a80*/  MUFU.EX2 R15, R15 ;  /* 0x0000000f000f7308 */ /* 0x000ea20000000800 */
[----:B-1----:R-:W-:Y:S01]  /*2a90*/  FADD R85, R5, 1 ;  /* 0x3f80000005557421 */ /* 0x002fe20000000000 */
[----:B------:R-:W-:-:S06]  /*2aa0*/  FMUL R90, R63, -1.4426950216293334961 ;  /* 0xbfb8aa3b3f5a7820 */ /* 0x000fcc0000400000 */
[----:B------:R-:W1:Y:S01]  /*2ab0*/  MUFU.RCP R8, R8 ;  /* 0x0000000800087308 */ /* 0x000e620000001000 */
[----:B---3--:R-:W-:-:S04]  /*2ac0*/  FMUL R5, R49, R92 ;  /* 0x0000005c31057220 */ /* 0x008fc80000400000 */
[----:B------:R-:W-:Y:S01]  /*2ad0*/  FMUL R76, R76, R5 ;  /* 0x000000054c4c7220 */ /* 0x000fe20000400000 */
[----:B------:R-:W-:Y:S02]  /*2ae0*/  FMUL R5, R58, -1.4426950216293334961 ;  /* 0xbfb8aa3b3a057820 */ /* 0x000fe40000400000 */
[----:B------:R-:W3:Y:S01]  /*2af0*/  MUFU.RCP R11, R11 ;  /* 0x0000000b000b7308 */ /* 0x000ee20000001000 */
[----:B--2---:R-:W-:-:S07]  /*2b00*/  FADD R15, R15, 1 ;  /* 0x3f8000000f0f7421 */ /* 0x004fce0000000000 */
[----:B------:R-:W2:Y:S01]  /*2b10*/  MUFU.RCP R12, R12 ;  /* 0x0000000c000c7308 */ /* 0x000ea20000001000 */
[C---:B-1----:R-:W-:Y:S01]  /*2b20*/  FMUL R79, R53.reuse, R8 ;  /* 0x00000008354f7220 */ /* 0x042fe20000400000 */
[----:B------:R-:W-:Y:S01]  /*2b30*/  F2FP.BF16.F32.PACK_AB R8, R53, R74 ;  /* 0x0000004a3508723e */ /* 0x000fe200000010ff */
[----:B------:R-:W-:-:S05]  /*2b40*/  FMUL R53, R66, -1.4426950216293334961 ;  /* 0xbfb8aa3b42357820 */ /* 0x000fca0000400000 */
[----:B------:R-:W1:Y:S01]  /*2b50*/  MUFU.EX2 R4, R4 ;  /* 0x0000000400047308 */ /* 0x000e620000000800 */
[----:B---3--:R-:W-:-:S07]  /*2b60*/  FMUL R78, R74, R11 ;  /* 0x0000000b4a4e7220 */ /* 0x008fce0000400000 */
[----:B------:R-:W3:Y:S01]  /*2b70*/  MUFU.RCP R85, R85 ;  /* 0x0000005500557308 */ /* 0x000ee20000001000 */
[----:B--2---:R-:W-:-:S07]  /*2b80*/  FMUL R93, R55, R12 ;  /* 0x0000000c375d7220 */ /* 0x004fce0000400000 */
[----:B------:R-:W2:Y:S01]  /*2b90*/  MUFU.RCP R9, R9 ;  /* 0x0000000900097308 */ /* 0x000ea20000001000 */
[----:B-1----:R-:W-:Y:S01]  /*2ba0*/  FADD R12, R4, 1 ;  /* 0x3f800000040c7421 */ /* 0x002fe20000000000 */
[----:B------:R-:W-:Y:S01]  /*2bb0*/  F2FP.BF16.F32.PACK_AB R4, R13, R18 ;  /* 0x000000120d04723e */ /* 0x000fe200000010ff */
[----:B------:R-:W-:Y:S01]  /*2bc0*/  FMUL R18, R23, UR30 ;  /* 0x0000001e17127c20 */ /* 0x000fe20008400000 */
[----:B------:R-:W-:Y:S01]  /*2bd0*/  FMUL R23, R24, UR30 ;  /* 0x0000001e18177c20 */ /* 0x000fe20008400000 */
[----:B------:R-:W-:Y:S02]  /*2be0*/  F2FP.BF16.F32.PACK_AB R13, R46, R49 ;  /* 0x000000312e0d723e */ /* 0x000fe400000010ff */
[----:B------:R-:W-:Y:S01]  /*2bf0*/  FMUL R93, R18, R93 ;  /* 0x0000005d125d7220 */ /* 0x000fe20000400000 */
[----:B------:R-:W1:Y:S01]  /*2c00*/  MUFU.RCP R10, R10 ;  /* 0x0000000a000a7308 */ /* 0x000e620000001000 */
[----:B---3--:R-:W-:Y:S01]  /*2c10*/  FMUL R92, R46, R85 ;  /* 0x000000552e5c7220 */ /* 0x008fe20000400000 */
[----:B------:R-:W-:-:S03]  /*2c20*/  FMUL R85, R61, -1.4426950216293334961 ;  /* 0xbfb8aa3b3d557820 */ /* 0x000fc60000400000 */
[----:B------:R-:W-:Y:S01]  /*2c30*/  FMUL R75, R75, R92 ;  /* 0x0000005c4b4b7220 */ /* 0x000fe20000400000 */
[----:B------:R-:W-:Y:S02]  /*2c40*/  FMUL R92, R64, -1.4426950216293334961 ;  /* 0xbfb8aa3b405c7820 */ /* 0x000fe40000400000 */
[----:B------:R-:W3:Y:S01]  /*2c50*/  MUFU.RCP R15, R15 ;  /* 0x0000000f000f7308 */ /* 0x000ee20000001000 */
[----:B--2---:R-:W-:Y:S01]  /*2c60*/  FMUL R74, R54, R9 ;  /* 0x00000009364a7220 */ /* 0x004fe20000400000 */
[----:B------:R-:W-:-:S03]  /*2c70*/  F2FP.BF16.F32.PACK_AB R9, R55, R54 ;  /* 0x000000363709723e */ /* 0x000fc600000010ff */
[----:B------:R-:W-:-:S03]  /*2c80*/  FMUL R74, R19, R74 ;  /* 0x0000004a134a7220 */ /* 0x000fc60000400000 */
[----:B------:R-:W2:Y:S01]  /*2c90*/  MUFU.EX2 R5, R5 ;  /* 0x0000000500057308 */ /* 0x000ea20000000800 */
[C---:B-1----:R-:W-:Y:S01]  /*2ca0*/  FMUL R55, R57.reuse, R10 ;  /* 0x0000000a39377220 */ /* 0x042fe20000400000 */
[----:B------:R-:W-:-:S06]  /*2cb0*/  F2FP.BF16.F32.PACK_AB R10, R57, R56 ;  /* 0x00000038390a723e */ /* 0x000fcc00000010ff */
[----:B------:R-:W1:Y:S01]  /*2cc0*/  MUFU.EX2 R90, R90 ;  /* 0x0000005a005a7308 */ /* 0x000e620000000800 */
[----:B---3--:R-:W-:Y:S01]  /*2cd0*/  FMUL R54, R56, R15 ;  /* 0x0000000f38367220 */ /* 0x008fe20000400000 */
[----:B------:R-:W-:-:S03]  /*2ce0*/  F2FP.BF16.F32.PACK_AB R15, R83, R86 ;  /* 0x00000056530f723e */ /* 0x000fc600000010ff */
[----:B------:R-:W-:-:S03]  /*2cf0*/  FMUL R54, R23, R54 ;  /* 0x0000003617367220 */ /* 0x000fc60000400000 */
[----:B------:R-:W-:Y:S01]  /*2d00*/  MUFU.EX2 R91, R91 ;  /* 0x0000005b005b7308 */ /* 0x000fe20000000800 */
[----:B--2---:R-:W-:-:S07]  /*2d10*/  FADD R5, R5, 1 ;  /* 0x3f80000005057421 */ /* 0x004fce0000000000 */
[----:B------:R-:W2:Y:S01]  /*2d20*/  MUFU.EX2 R88, R88 ;  /* 0x0000005800587308 */ /* 0x000ea20000000800 */
[----:B-1----:R-:W-:-:S07]  /*2d30*/  FADD R24, R90, 1 ;  /* 0x3f8000005a187421 */ /* 0x002fce0000000000 */
[----:B------:R-:W-:Y:S08]  /*2d40*/  MUFU.EX2 R53, R53 ;  /* 0x0000003500357308 */ /* 0x000ff00000000800 */
[----:B------:R-:W1:Y:S01]  /*2d50*/  MUFU.RCP R56, R12 ;  /* 0x0000000c00387308 */ /* 0x000e620000001000 */
[----:B--2---:R-:W-:-:S07]  /*2d60*/  FADD R26, R88, 1 ;  /* 0x3f800000581a7421 */ /* 0x004fce0000000000 */
[----:B------:R-:W2:Y:S08]  /*2d70*/  MUFU.EX2 R87, R87 ;  /* 0x0000005700577308 */ /* 0x000eb00000000800 */
[----:B------:R-:W3:Y:S01]  /*2d80*/  MUFU.EX2 R85, R85 ;  /* 0x0000005500557308 */ /* 0x000ee20000000800 */
[----:B-1----:R-:W-:Y:S01]  /*2d90*/  FMUL R49, R59, R56 ;  /* 0x000000383b317220 */ /* 0x002fe20000400000 */
[----:B------:R-:W-:-:S06]  /*2da0*/  F2FP.BF16.F32.PACK_AB R12, R48, R81 ;  /* 0x00000051300c723e */ /* 0x000fcc00000010ff */
[----:B------:R-:W1:Y:S01]  /*2db0*/  MUFU.EX2 R89, R89 ;  /* 0x0000005900597308 */ /* 0x000e620000000800 */
[----:B--2---:R-:W-:-:S07]  /*2dc0*/  FADD R56, R87, 1 ;  /* 0x3f80000057387421 */ /* 0x004fce0000000000 */
[----:B------:R2:W-:Y:S01]  /*2dd0*/  MUFU.RCP R11, R5 ;  /* 0x00000005000b7308 */ /* 0x0005e20000001000 */
[----:B---3--:R-:W-:-:S07]  /*2de0*/  FADD R85, R85, 1 ;  /* 0x3f80000055557421 */ /* 0x008fce0000000000 */
[----:B------:R-:W3:Y:S01]  /*2df0*/  MUFU.EX2 R92, R92 ;  /* 0x0000005c005c7308 */ /* 0x000ee20000000800 */
[----:B-1----:R-:W-:-:S07]  /*2e00*/  FADD R57, R89, 1 ;  /* 0x3f80000059397421 */ /* 0x002fce0000000000 */
[----:B------:R-:W1:Y:S01]  /*2e10*/  MUFU.RCP R24, R24 ;  /* 0x0000001800187308 */ /* 0x000e620000001000 */
[----:B--2---:R-:W-:Y:S01]  /*2e20*/  F2FP.BF16.F32.PACK_AB R5, R16, R17 ;  /* 0x000000111005723e */ /* 0x004fe200000010ff */
[----:B------:R-:W-:Y:S01]  /*2e30*/  FMUL R16, R21, UR30 ;  /* 0x0000001e15107c20 */ /* 0x000fe20008400000 */
[----:B------:R-:W-:Y:S01]  /*2e40*/  FMUL R17, R20, UR30 ;  /* 0x0000001e14117c20 */ /* 0x000fe20008400000 */
[----:B------:R-:W-:Y:S01]  /*2e50*/  FMUL R20, R25, UR30 ;  /* 0x0000001e19147c20 */ /* 0x000fe20008400000 */
[----:B------:R-:W-:Y:S01]  /*2e60*/  FADD R21, R91, 1 ;  /* 0x3f8000005b157421 */ /* 0x000fe20000000000 */
[C---:B------:R-:W-:Y:S01]  /*2e70*/  FMUL R79, R16.reuse, R79 ;  /* 0x0000004f104f7220 */ /* 0x040fe20000400000 */
[----:B------:R-:W-:Y:S01]  /*2e80*/  FMUL R78, R17, R78 ;  /* 0x0000004e114e7220 */ /* 0x000fe20000400000 */
[----:B------:R-:W-:Y:S01]  /*2e90*/  F2FP.BF16.F32.PACK_AB R16, R16, R17 ;  /* 0x000000111010723e */ /* 0x000fe200000010ff */
[----:B------:R-:W2:Y:S01]  /*2ea0*/  MUFU.RCP R26, R26 ;  /* 0x0000001a001a7308 */ /* 0x000ea20000001000 */
[----:B------:R-:W-:Y:S01]  /*2eb0*/  F2FP.BF16.F32.PACK_AB R17, R18, R19 ;  /* 0x000000131211723e */ /* 0x000fe200000010ff */
[----:B---3--:R-:W-:Y:S01]  /*2ec0*/  FADD R92, R92, 1 ;  /* 0x3f8000005c5c7421 */ /* 0x008fe20000000000 */
[----:B------:R-:W-:Y:S01]  /*2ed0*/  F2FP.BF16.F32.PACK_AB R18, R20, R23 ;  /* 0x000000171412723e */ /* 0x000fe200000010ff */
[----:B------:R-:W-:Y:S01]  /*2ee0*/  FADD R23, R53, 1 ;  /* 0x3f80000035177421 */ /* 0x000fe20000000000 */
[----:B------:R-:W-:Y:S01]  /*2ef0*/  FMUL R25, R32, UR30 ;  /* 0x0000001e20197c20 */ /* 0x000fe20008400000 */
[----:B------:R-:W-:Y:S01]  /*2f00*/  FMUL R32, R27, UR30 ;  /* 0x0000001e1b207c20 */ /* 0x000fe20008400000 */
[----:B------:R-:W-:Y:S01]  /*2f10*/  FMUL R48, R58, R11 ;  /* 0x0000000b3a307220 */ /* 0x000fe20000400000 */
[----:B------:R-:W3:Y:S01]  /*2f20*/  MUFU.RCP R21, R21 ;  /* 0x0000001500157308 */ /* 0x000ee20000001000 */
[----:B-1----:R-:W-:Y:S01]  /*2f30*/  FMUL R24, R63, R24 ;  /* 0x000000183f187220 */ /* 0x002fe20000400000 */
[C---:B------:R-:W-:Y:S01]  /*2f40*/  FMUL R46, R32.reuse, R49 ;  /* 0x00000031202e7220 */ /* 0x040fe20000400000 */
[----:B------:R-:W-:Y:S01]  /*2f50*/  FMUL R49, R33, R48 ;  /* 0x0000003021317220 */ /* 0x000fe20000400000 */
[----:B------:R-:W-:Y:S01]  /*2f60*/  F2FP.BF16.F32.PACK_AB R19, R32, R33 ;  /* 0x000000212013723e */ /* 0x000fe200000010ff */
[----:B------:R-:W-:Y:S01]  /*2f70*/  FMUL R48, R31, R24 ;  /* 0x000000181f307220 */ /* 0x000fe20000400000 */
[----:B------:R-:W-:Y:S01]  /*2f80*/  F2FP.BF16.F32.PACK_AB R11, R59, R58 ;  /* 0x0000003a3b0b723e */ /* 0x000fe200000010ff */
[----:B------:R-:W-:Y:S01]  /*2f90*/  FMUL R55, R20, R55 ;  /* 0x0000003714377220 */ /* 0x000fe20000400000 */
[----:B------:R-:W1:Y:S01]  /*2fa0*/  MUFU.RCP R23, R23 ;  /* 0x0000001700177308 */ /* 0x000e620000001000 */
[----:B--2---:R-:W-:Y:S01]  /*2fb0*/  FMUL R53, R65, R26 ;  /* 0x0000001a41357220 */ /* 0x004fe20000400000 */
[----:B------:R-:W-:-:S03]  /*2fc0*/  F2FP.BF16.F32.PACK_AB R20, R29, R28 ;  /* 0x0000001c1d14723e */ /* 0x000fc600000010ff */
[C---:B------:R-:W-:Y:S01]  /*2fd0*/  FMUL R53, R22.reuse, R53 ;  /* 0x0000003516357220 */ /* 0x040fe20000400000 */
[----:B------:R-:W-:Y:S02]  /*2fe0*/  F2FP.BF16.F32.PACK_AB R22, R22, R25 ;  /* 0x000000191616723e */ /* 0x000fe400000010ff */
[----:B------:R-:W2:Y:S01]  /*2ff0*/  MUFU.RCP R50, R85 ;  /* 0x0000005500327308 */ /* 0x000ea20000001000 */
[----:B---3--:R-:W-:-:S04]  /*3000*/  FMUL R21, R62, R21 ;  /* 0x000000153e157220 */ /* 0x008fc80000400000 */
[----:B------:R-:W-:Y:S01]  /*3010*/  FMUL R51, R30, R21 ;  /* 0x000000151e337220 */ /* 0x000fe20000400000 */
[----:B------:R-:W-:Y:S02]  /*3020*/  F2FP.BF16.F32.PACK_AB R21, R31, R30 ;  /* 0x0000001e1f15723e */ /* 0x000fe400000010ff */
[----:B------:R-:W3:Y:S01]  /*3030*/  MUFU.RCP R56, R56 ;  /* 0x0000003800387308 */ /* 0x000ee20000001000 */
[----:B-1----:R-:W-:Y:S01]  /*3040*/  FMUL R23, R66, R23 ;  /* 0x0000001742177220 */ /* 0x002fe20000400000 */
[C---:B------:R-:W-:Y:S02]  /*3050*/  LEA R30, R52.reuse, R68, 0xd ;  /* 0x00000044341e7211 */ /* 0x040fe400078e68ff */
[----:B------:R-:W-:Y:S01]  /*3060*/  LEA R52, R52, R69, 0xd ;  /* 0x0000004534347211 */ /* 0x000fe200078e68ff */
[----:B------:R-:W-:Y:S01]  /*3070*/  FMUL R58, R34, R23 ;  /* 0x00000017223a7220 */ /* 0x000fe20000400000 */
[----:B------:R-:W-:Y:S01]  /*3080*/  F2FP.BF16.F32.PACK_AB R23, R35, R34 ;  /* 0x000000222317723e */ /* 0x000fe200000010ff */
[----:B------:R1:W-:Y:S01]  /*3090*/  STS.128 [R30], R16 ;  /* 0x000000101e007388 */ /* 0x0003e20000000c00 */
[----:B------:R-:W4:Y:S01]  /*30a0*/  MUFU.RCP R57, R57 ;  /* 0x0000003900397308 */ /* 0x000f220000001000 */
[----:B--2---:R-:W-:Y:S01]  /*30b0*/  FMUL R32, R61, R50 ;  /* 0x000000323d207220 */ /* 0x004fe20000400000 */
[----:B------:R-:W-:Y:S01]  /*30c0*/  MOV R50, UR8 ;  /* 0x0000000800327c02 */ /* 0x000fe20008000f00 */
[----:B------:R-:W-:Y:S02]  /*30d0*/  STS.128 [R52], R20 ;  /* 0x0000001434007388 */ /* 0x000fe40000000c00 */
[----:B------:R-:W-:Y:S01]  /*30e0*/  FMUL R32, R29, R32 ;  /* 0x000000201d207220 */ /* 0x000fe20000400000 */
[----:B------:R-:W-:-:S02]  /*30f0*/  LEA R34, R50, R3, 0xd ;  /* 0x0000000332227211 */ /* 0x000fc400078e68ff */
[----:B------:R-:W2:Y:S01]  /*3100*/  MUFU.RCP R27, R92 ;  /* 0x0000005c001b7308 */ /* 0x000ea20000001000 */
[----:B---3--:R-:W-:Y:S01]  /*3110*/  FMUL R24, R67, R56 ;  /* 0x0000003843187220 */ /* 0x008fe20000400000 */
[----:B------:R-:W-:Y:S02]  /*3120*/  LEA R31, R50, R68, 0xd ;  /* 0x00000044321f7211 */ /* 0x000fe400078e68ff */
[----:B------:R-:W-:Y:S01]  /*3130*/  F2FP.BF16.F32.PACK_AB R29, R93, R74 ;  /* 0x0000004a5d1d723e */ /* 0x000fe200000010ff */
[----:B----4-:R-:W-:Y:S01]  /*3140*/  FMUL R33, R60, R57 ;  /* 0x000000393c217220 */ /* 0x010fe20000400000 */
[----:B------:R-:W-:Y:S01]  /*3150*/  FMUL R57, R35, R24 ;  /* 0x0000001823397220 */ /* 0x000fe20000400000 */
[----:B------:R-:W-:Y:S02]  /*3160*/  LEA R35, R50, R2, 0xd ;  /* 0x0000000232237211 */ /* 0x000fe400078e68ff */
[----:B------:R-:W-:Y:S01]  /*3170*/  FMUL R33, R28, R33 ;  /* 0x000000211c217220 */ /* 0x000fe20000400000 */
[----:B------:R-:W-:-:S02]  /*3180*/  F2FP.BF16.F32.PACK_AB R24, R61, R60 ;  /* 0x0000003c3d18723e */ /* 0x000fc400000010ff */
[----:B------:R3:W-:Y:S01]  /*3190*/  STS.128 [R35], R12 ;  /* 0x0000000c23007388 */ /* 0x0007e20000000c00 */
[----:B--2---:R-:W-:Y:S01]  /*31a0*/  FMUL R26, R64, R27 ;  /* 0x0000001b401a7220 */ /* 0x004fe20000400000 */
[----:B------:R-:W-:Y:S02]  /*31b0*/  F2FP.BF16.F32.PACK_AB R27, R67, R66 ;  /* 0x00000042431b723e */ /* 0x000fe400000010ff */
[----:B------:R2:W-:Y:S01]  /*31c0*/  STS.128 [R34], R4 ;  /* 0x0000000422007388 */ /* 0x0005e20000000c00 */
[----:B------:R-:W-:Y:S01]  /*31d0*/  FMUL R56, R25, R26 ;  /* 0x0000001a19387220 */ /* 0x000fe20000400000 */
[----:B-1----:R-:W-:Y:S02]  /*31e0*/  MOV R16, UR4 ;  /* 0x0000000400107c02 */ /* 0x002fe40008000f00 */
[----:B------:R-:W-:Y:S01]  /*31f0*/  F2FP.BF16.F32.PACK_AB R25, R63, R62 ;  /* 0x0000003e3f19723e */ /* 0x000fe200000010ff */
[----:B------:R1:W-:Y:S01]  /*3200*/  STS.128 [R31], R8 ;  /* 0x000000081f007388 */ /* 0x0003e20000000c00 */
[----:B------:R-:W-:-:S02]  /*3210*/  F2FP.BF16.F32.PACK_AB R26, R65, R64 ;  /* 0x00000040411a723e */ /* 0x000fc400000010ff */
[----:B------:R-:W-:Y:S02]  /*3220*/  LEA R50, R50, R69, 0xd ;  /* 0x0000004532327211 */ /* 0x000fe400078e68ff */
[C---:B------:R-:W-:Y:S02]  /*3230*/  LEA R19, R16.reuse, R70, 0xd ;  /* 0x0000004610137211 */ /* 0x040fe400078e68ff */
[C---:B------:R-:W-:Y:S01]  /*3240*/  LEA R18, R16.reuse, R71, 0xd ;  /* 0x0000004710127211 */ /* 0x040fe200078e68ff */
[----:B------:R4:W-:Y:S01]  /*3250*/  STS.128 [R50], R24 ;  /* 0x0000001832007388 */ /* 0x0009e20000000c00 */
[----:B------:R-:W-:Y:S02]  /*3260*/  F2FP.BF16.F32.PACK_AB R28, R79, R78 ;  /* 0x0000004e4f1c723e */ /* 0x000fe400000010ff */
[----:B------:R-:W-:Y:S02]  /*3270*/  F2FP.BF16.F32.PACK_AB R30, R55, R54 ;  /* 0x00000036371e723e */ /* 0x000fe400000010ff */
[----:B------:R-:W-:-:S02]  /*3280*/  LEA R17, R16, R72, 0xd ;  /* 0x0000004810117211 */ /* 0x000fc400078e68ff */
[----:B------:R-:W-:Y:S02]  /*3290*/  LEA R16, R16, R73, 0xd ;  /* 0x0000004910107211 */ /* 0x000fe400078e68ff */
[----:B---3--:R-:W-:Y:S02]  /*32a0*/  F2FP.BF16.F32.PACK_AB R12, R38, R39 ;  /* 0x00000027260c723e */ /* 0x008fe400000010ff */
[----:B------:R-:W-:Y:S02]  /*32b0*/  F2FP.BF16.F32.PACK_AB R13, R36, R37 ;  /* 0x00000025240d723e */ /* 0x000fe400000010ff */
[----:B--2---:R-:W-:Y:S02]  /*32c0*/  F2FP.BF16.F32.PACK_AB R5, R75, R76 ;  /* 0x0000004c4b05723e */ /* 0x004fe400000010ff */
[----:B------:R-:W-:Y:S02]  /*32d0*/  F2FP.BF16.F32.PACK_AB R4, R77, R80 ;  /* 0x000000504d04723e */ /* 0x000fe400000010ff */
[----:B------:R-:W-:-:S02]  /*32e0*/  F2FP.BF16.F32.PACK_AB R6, R45, R44 ;  /* 0x0000002c2d06723e */ /* 0x000fc400000010ff */
[----:B------:R-:W-:Y:S02]  /*32f0*/  F2FP.BF16.F32.PACK_AB R7, R47, R82 ;  /* 0x000000522f07723e */ /* 0x000fe400000010ff */
[----:B------:R-:W-:Y:S02]  /*3300*/  F2FP.BF16.F32.PACK_AB R14, R40, R41 ;  /* 0x00000029280e723e */ /* 0x000fe400000010ff */
[----:B------:R-:W-:Y:S01]  /*3310*/  F2FP.BF16.F32.PACK_AB R15, R42, R43 ;  /* 0x0000002b2a0f723e */ /* 0x000fe200000010ff */
[----:B------:R4:W-:Y:S01]  /*3320*/  STS.128 [R19], R4 ;  /* 0x0000000413007388 */ /* 0x0009e20000000c00 */
[----:B-1----:R-:W-:Y:S02]  /*3330*/  F2FP.BF16.F32.PACK_AB R31, R46, R49 ;  /* 0x000000312e1f723e */ /* 0x002fe400000010ff */
[----:B------:R-:W-:Y:S01]  /*3340*/  F2FP.BF16.F32.PACK_AB R8, R32, R33 ;  /* 0x000000212008723e */ /* 0x000fe200000010ff */
[----:B------:R4:W-:Y:S01]  /*3350*/  STS.128 [R18], R12 ;  /* 0x0000000c12007388 */ /* 0x0009e20000000c00 */
[----:B------:R-:W-:-:S02]  /*3360*/  F2FP.BF16.F32.PACK_AB R9, R48, R51 ;  /* 0x000000333009723e */ /* 0x000fc400000010ff */
[----:B------:R-:W-:Y:S01]  /*3370*/  F2FP.BF16.F32.PACK_AB R10, R53, R56 ;  /* 0x00000038350a723e */ /* 0x000fe200000010ff */
[----:B------:R4:W-:Y:S01]  /*3380*/  STS.128 [R17], R28 ;  /* 0x0000001c11007388 */ /* 0x0009e20000000c00 */
[----:B------:R-:W-:-:S05]  /*3390*/  F2FP.BF16.F32.PACK_AB R11, R57, R58 ;  /* 0x0000003a390b723e */ /* 0x000fca00000010ff */
[----:B------:R4:W-:Y:S01]  /*33a0*/  STS.128 [R16], R8 ;  /* 0x0000000810007388 */ /* 0x0009e20000000c00 */
[----:B------:R1:W-:Y:S06]  /*33b0*/  MEMBAR.ALL.CTA ;  /* 0x0000000000007992 */ /* 0x0003ec0000008000 */
[----:B-1----:R-:W1:Y:S02]  /*33c0*/  FENCE.VIEW.ASYNC.S ;  /* 0x00000000000073c6 */ /* 0x002e640000000000 */
[----:B-1----:R-:W-:Y:S06]  /*33d0*/  BAR.SYNC.DEFER_BLOCKING 0x1, 0x80 ;  /* 0x0042000000007b1d */ /* 0x002fec0000010000 */
[----:B------:R-:W-:Y:S05]  /*33e0*/  BRA.U !UP2, `(.L_x_25) ;  /* 0x000000010a447547 */ /* 0x000fea000b800000 */
[----:B------:R-:W-:Y:S02]  /*33f0*/  USHF.L.U32 UR12, UR12, 0xc, URZ ;  /* 0x0000000c0c0c7899 */ /* 0x000fe400080006ff */
[----:B------:R-:W-:Y:S02]  /*3400*/  USHF.L.U32 UR8, UR8, 0xc, URZ ;  /* 0x0000000c08087899 */ /* 0x000fe400080006ff */
[----:B------:R-:W-:Y:S02]  /*3410*/  USHF.L.U32 UR4, UR4, 0xc, URZ ;  /* 0x0000000c04047899 */ /* 0x000fe400080006ff */
[----:B------:R-:W-:Y:S02]  /*3420*/  UIADD3 UR12, UPT, UPT, UR12, UR12, URZ ;  /* 0x0000000c0c0c7290 */ /* 0x000fe4000fffe0ff */
[----:B------:R-:W-:Y:S02]  /*3430*/  UIADD3 UR8, UPT, UPT, UR8, UR8, URZ ;  /* 0x0000000808087290 */ /* 0x000fe4000fffe0ff */
[----:B------:R-:W-:-:S02]  /*3440*/  UIADD3 UR4, UPT, UPT, UR27, UR4, UR4 ;  /* 0x000000041b047290 */ /* 0x000fc4000fffe004 */
[----:B------:R-:W-:Y:S02]  /*3450*/  UIADD3 UR12, UPT, UPT, UR12, 0x400, UR27 ;  /* 0x000004000c0c7890 */ /* 0x000fe4000fffe01b */
[----:B------:R-:W-:Y:S02]  /*3460*/  UIADD3 UR9, UPT, UPT, UR13, 0x20, URZ ;  /* 0x000000200d097890 */ /* 0x000fe4000fffe0ff */
[----:B------:R-:W-:Y:S02]  /*3470*/  UIADD3 UR8, UPT, UPT, UR8, 0x400, UR27 ;  /* 0x0000040008087890 */ /* 0x000fe4000fffe01b */
[----:B------:R-:W-:Y:S01]  /*3480*/  UIADD3 UR4, UPT, UPT, UR4, 0x8400, URZ ;  /* 0x0000840004047890 */ /* 0x000fe2000fffe0ff */
[----:B------:R-:W-:Y:S01]  /*3490*/  UMOV UR10, UR14 ;  /* 0x0000000e000a7c82 */ /* 0x000fe20008000000 */
[----:B------:R-:W-:Y:S01]  /*34a0*/  UMOV UR6, UR14 ;  /* 0x0000000e00067c82 */ /* 0x000fe20008000000 */
[----:B------:R1:W-:Y:S04]  /*34b0*/  UTMASTG.2D [UR12], [UR38], desc[URZ] ;  /* 0x0000ff0c260073b5 */ /* 0x0003e80008009000 */
[----:B------:R1:W-:Y:S02]  /*34c0*/  UTMASTG.2D [UR8], [UR38], desc[URZ] ;  /* 0x0000ff08260073b5 */ /* 0x0003e40008009000 */
[----:B------:R1:W-:Y:S01]  /*34d0*/  UTMASTG.2D [UR4], [UR36], desc[URZ] ;  /* 0x0000ff04240073b5 */ /* 0x0003e20008009000 */
[----:B------:R0:W-:Y:S01]  /*34e0*/  UTMACMDFLUSH ;  /* 0x00000000000079b7 */ /* 0x0001e20000000000 */
[----:B-1----:R-:W-:-:S04]  /*34f0*/  DEPBAR.LE SB0, 0x3 ;  /* 0x000080c00000791a */ /* 0x002fc80000000000 */
.L_x_25:
[----:B------:R-:W-:Y:S01]  /*3500*/  BAR.SYNC.DEFER_BLOCKING 0x1, 0x80 ;  /* 0x0042000000007b1d */ /* 0x000fe20000010000 */
[----:B------:R-:W-:Y:S02]  /*3510*/  UIADD3 UR6, UPT, UPT, UR32, -0x1, URZ ;  /* 0xffffffff20067890 */ /* 0x000fe4000fffe0ff */
[----:B------:R-:W-:Y:S02]  /*3520*/  UIADD3 UR4, UPT, UPT, UR32, 0x2, URZ ;  /* 0x0000000220047890 */ /* 0x000fe4000fffe0ff */
[----:B------:R-:W-:Y:S02]  /*3530*/  UISETP.GE.U32.AND UP0, UPT, UR6, 0x6, UPT ;  /* 0x000000060600788c */ /* 0x000fe4000bf06070 */
[----:B------:R-:W-:Y:S02]  /*3540*/  UIADD3 UR34, UPT, UPT, UR34, 0x40, URZ ;  /* 0x0000004022227890 */ /* 0x000fe4000fffe0ff */
[----:B------:R-:W-:Y:S02]  /*3550*/  UIADD3 UR33, UPT, UPT, UR33, 0x1, URZ ;  /* 0x0000000121217890 */ /* 0x000fe4000fffe0ff */
[----:B------:R-:W-:-:S02]  /*3560*/  UIADD3 UR31, UPT, UPT, UR31, 0x2, URZ ;  /* 0x000000021f1f7890 */ /* 0x000fc4000fffe0ff */
[----:B------:R-:W-:Y:S02]  /*3570*/  UIADD3 UR5, UPT, UPT, UR5, 0x20, URZ ;  /* 0x0000002005057890 */ /* 0x000fe4000fffe0ff */
[----:B------:R-:W-:Y:S01]  /*3580*/  UIADD3 UR13, UPT, UPT, UR13, 0x40, URZ ;  /* 0x000000400d0d7890 */ /* 0x000fe2000fffe0ff */
[----:B------:R-:W-:Y:S01]  /*3590*/  UMOV UR32, UR4 ;  /* 0x0000000400207c82 */ /* 0x000fe20008000000 */
[----:B------:R-:W-:Y:S10]  /*35a0*/  BRA.U !UP0, `(.L_x_26) ;  /* 0xffffffe9081c7547 */ /* 0x000ff4000b83ffff */
[----:B------:R-:W-:Y:S01]  /*35b0*/  NOP ;  /* 0x0000000000007918 */ /* 0x000fe20000000000 */
[----:B------:R-:W1:Y:S01]  /*35c0*/  LDCU.64 UR4, c[0x0][0x5c0] ;  /* 0x0000b800ff0477ac */ /* 0x000e620008000a00 */
[----:B------:R-:W-:Y:S01]  /*35d0*/  UIADD3 UR25, UPT, UPT, UR24, UR25, URZ ;  /* 0x0000001918197290 */ /* 0x000fe2000fffe0ff */
[----:B------:R-:W-:Y:S01]  /*35e0*/  ELECT P0, URZ, PT ;  /* 0x0000000000ff782f */ /* 0x000fe20003800000 */
[----:B------:R-:W-:Y:S02]  /*35f0*/  UIADD3 UR21, UPT, UPT, UR21, 0x1, URZ ;  /* 0x0000000115157890 */ /* 0x000fe4000fffe0ff */
[----:B------:R-:W-:Y:S02]  /*3600*/  UIADD3 UR22, UPT, UPT, UR22, 0x1, URZ ;  /* 0x0000000116167890 */ /* 0x000fe4000fffe0ff */
[----:B------:R-:W-:-:S04]  /*3610*/  UISETP.NE.AND UP0, UPT, UR21, 0x2, UPT ;  /* 0x000000021500788c */ /* 0x000fc8000bf05270 */
[----:B------:R-:W-:Y:S02]  /*3620*/  USEL UR21, UR21, URZ, UP0 ;  /* 0x000000ff15157287 */ /* 0x000fe40008000000 */
[----:B-1----:R-:W-:Y:S02]  /*3630*/  UIMAD.WIDE.U32 UR8, UR25, UR5, URZ ;  /* 0x00000005190872a5 */ /* 0x002fe4000f8e00ff */
[----:B----4-:R-:W-:Y:S01]  /*3640*/  @P0 IMAD.MOV.U32 R4, RZ, RZ, 0x1 ;  /* 0x00000001ff040424 */ /* 0x010fe200078e00ff */
[----:B------:R-:W1:Y:S03]  /*3650*/  LDCU UR5, c[0x0][0x5d0] ;  /* 0x0000ba00ff0577ac */ /* 0x000e660008000800 */
[----:B------:R2:W-:Y:S01]  /*3660*/  @P0 SYNCS.ARRIVE.TRANS64.ART0 RZ, [UR11+0x40], R4 ;  /* 0x00004004ffff09a7 */ /* 0x0005e2000850000b */
        /* <DEDUP_REMOVED lines=11> */
[----:B------:R-:W-:-:S04]  /*3720*/  USHF.R.U32.HI UR6, URZ, UR17, UR6 ;  /* 0x00000011ff067299 */ /* 0x000fc80008011606 */
[----:B-1----:R-:W-:-:S04]  /*3730*/  UIMAD.WIDE.U32 UR8, UR6, UR5, URZ ;  /* 0x00000005060872a5 */ /* 0x002fc8000f8e00ff */
[----:B------:R-:W-:-:S04]  /*3740*/  UIADD3 UR5, UPT, UPT, UR6, -UR9, URZ ;  /* 0x8000000906057290 */ /* 0x000fc8000fffe0ff */
[----:B------:R-:W-:-:S03]  /*3750*/  USHF.R.U32.HI UR5, URZ, UR16, UR5 ;  /* 0x00000010ff057299 */ /* 0x000fc60008011605 */
[----:B------:R-:W1:Y:S01]  /*3760*/  LDCU UR8, c[0x0][0x5cc] ;  /* 0x0000b980ff0877ac */ /* 0x000e620008000800 */
[----:B------:R-:W-:-:S04]  /*3770*/  UIADD3 UR5, UPT, UPT, UR9, UR5, URZ ;  /* 0x0000000509057290 */ /* 0x000fc8000fffe0ff */
[----:B------:R-:W-:-:S04]  /*3780*/  USHF.R.U32.HI UR5, URZ, UR15, UR5 ;  /* 0x0000000fff057299 */ /* 0x000fc80008011605 */
[----:B------:R-:W-:-:S04]  /*3790*/  UIADD3 UR5, UPT, UPT, -UR5, URZ, URZ ;  /* 0x000000ff05057290 */ /* 0x000fc8000fffe1ff */
[----:B------:R-:W-:Y:S02]  /*37a0*/  UIMAD UR5, UR4, UR5, UR6 ;  /* 0x00000005040572a4 */ /* 0x000fe4000f8e0206 */
[----:B------:R-:W-:Y:S02]  /*37b0*/  USEL UR4, URZ, 0x1, UP0 ;  /* 0x00000001ff047887 */ /* 0x000fe40008000000 */
[----:B------:R-:W-:Y:S02]  /*37c0*/  UISETP.GE.AND UP0, UPT, UR25, 0x200, UPT ;  /* 0x000002001900788c */ /* 0x000fe4000bf06270 */
[----:B------:R-:W-:Y:S02]  /*37d0*/  UIADD3 UR6, UPT, UPT, -UR6, URZ, URZ ;  /* 0x000000ff06067290 */ /* 0x000fe4000fffe1ff */
[----:B------:R-:W-:Y:S02]  /*37e0*/  LOP3.LUT R0, R0, UR4, RZ, 0x3c, !PT ;  /* 0x0000000400007c12 */ /* 0x000fe4000f8e3cff */
[----:B-1----:R-:W-:-:S03]  /*37f0*/  UIMAD UR14, UR8, UR6, UR14 ;  /* 0x00000006080e72a4 */ /* 0x002fc6000f8e020e */
[----:B--2---:R-:W-:Y:S09]  /*3800*/  BRA.U !UP0, `(.L_x_27) ;  /* 0xffffffe508387547 */ /* 0x004ff2000b83ffff */
.L_x_23:
[----:B------:R-:W-:Y:S05]  /*3810*/  BRA.U !UP2, `(.L_x_28) ;  /* 0x000000010a1c7547 */ /* 0x000fea000b800000 */
[----:B------:R-:W2:Y:S01]  /*3820*/  S2UR UR4, SR_CgaCtaId ;  /* 0x00000000000479c3 */ /* 0x000ea20000008800 */
[----:B------:R-:W-:Y:S01]  /*3830*/  ELECT P0, URZ, PT ;  /* 0x0000000000ff782f */ /* 0x000fe20003800000 */
[----:B------:R-:W-:Y:S01]  /*3840*/  HFMA2 R0, -RZ, RZ, 0, 5.9604644775390625e-08 ;  /* 0x00000001ff007431 */ /* 0x000fe200000001ff */
[----:B------:R-:W-:-:S05]  /*3850*/  UMOV UR5, 0x40 ;  /* 0x0000004000057882 */ /* 0x000fca0000000000 */
[----:B------:R-:W-:Y:S01]  /*3860*/  UVIRTCOUNT.DEALLOC.SMPOOL 0x80 ;  /* 0x000000800000784c */ /* 0x000fe20000000000 */
[----:B--2---:R-:W-:-:S09]  /*3870*/  ULEA UR4, UR4, UR5, 0x18 ;  /* 0x0000000504047291 */ /* 0x004fd2000f8ec0ff */
[----:B------:R2:W-:Y:S03]  /*3880*/  @P0 STS.U8 [UR4], R0 ;  /* 0x00000000ff000988 */ /* 0x0005e60008000004 */
.L_x_28:
[----:B------:R-:W-:Y:S06]  /*3890*/  BAR.SYNC.DEFER_BLOCKING 0x1, 0x80 ;  /* 0x0042000000007b1d */ /* 0x000fec0000010000 */
[----:B------:R-:W-:Y:S05]  /*38a0*/  BRA.U !UP2, `(.L_x_29) ;  /* 0x000000010aa07547 */ /* 0x000fea000b800000 */
[----:B------:R-:W3:Y:S01]  /*38b0*/  S2UR UR4, SR_CgaCtaId ;  /* 0x00000000000479c3 */ /* 0x000ee20000008800 */
[----:B------:R-:W-:Y:S01]  /*38c0*/  NOP ;  /* 0x0000000000007918 */ /* 0x000fe20000000000 */
[----:B------:R-:W-:Y:S01]  /*38d0*/  UMOV UR5, 0x50 ;  /* 0x0000005000057882 */ /* 0x000fe20000000000 */
[----:B------:R-:W-:Y:S01]  /*38e0*/  ULOP3.LUT UR9, UR26, 0xffff, URZ, 0xc0, !UPT ;  /* 0x0000ffff1a097892 */ /* 0x000fe2000f8ec0ff */
[----:B------:R-:W-:-:S03]  /*38f0*/  UMOV UR6, 0xffff ;  /* 0x0000ffff00067882 */ /* 0x000fc60000000000 */
[----:B------:R-:W-:-:S04]  /*3900*/  USHF.R.U32.HI UR9, URZ, 0x5, UR9 ;  /* 0x00000005ff097899 */ /* 0x000fc80008011609 */
[----:B------:R-:W-:Y:S02]  /*3910*/  UIADD3 UR8, UPT, UPT, UR9, 0x10, URZ ;  /* 0x0000001009087890 */ /* 0x000fe4000fffe0ff */
[----:B------:R-:W-:Y:S02]  /*3920*/  USHF.L.U32 UR6, UR6, UR9, URZ ;  /* 0x0000000906067299 */ /* 0x000fe400080006ff */
[----:B---3--:R-:W-:-:S03]  /*3930*/  ULEA UR4, UR4, UR5, 0x18 ;  /* 0x0000000504047291 */ /* 0x008fc6000f8ec0ff */
[----:B------:R-:W-:Y:S02]  /*3940*/  UMOV UR5, 0x1 ;  /* 0x0000000100057882 */ /* 0x000fe40000000000 */
[----:B------:R-:W-:-:S04]  /*3950*/  USHF.L.U32 UR8, UR5, UR8, URZ ;  /* 0x0000000805087299 */ /* 0x000fc800080006ff */
[----:B--2---:R-:W2:Y:S01]  /*3960*/  LDS R0, [UR4] ;  /* 0x00000004ff007984 */ /* 0x004ea20008000800 */
[----:B------:R-:W-:-:S04]  /*3970*/  ULOP3.LUT UR8, UR8, UR6, URZ, 0xfc, !UPT ;  /* 0x0000000608087292 */ /* 0x000fc8000f8efcff */
[----:B------:R-:W-:Y:S01]  /*3980*/  ULOP3.LUT UR6, UR8, 0xffff, URZ, 0xc0, !UPT ;  /* 0x0000ffff08067892 */ /* 0x000fe2000f8ec0ff */
[----:B--2---:R-:W-:-:S13]  /*3990*/  R2UR UR7, R0 ;  /* 0x00000000000772ca */ /* 0x004fda00000e0000 */
[----:B------:R-:W-:-:S04]  /*39a0*/  ULOP3.LUT UR5, UR8, 0xffff, UR7, 0x80, !UPT ;  /* 0x0000ffff08057892 */ /* 0x000fc8000f8e8007 */
[----:B------:R-:W-:-:S09]  /*39b0*/  UISETP.NE.AND UP0, UPT, UR5, UR6, UPT ;  /* 0x000000060500728c */ /* 0x000fd2000bf05270 */
[----:B------:R-:W-:Y:S05]  /*39c0*/  BRA.U UP0, `(.L_x_30) ;  /* 0x00000001004c7547 */ /* 0x000fea000b800000 */
[----:B------:R-:W-:Y:S02]  /*39d0*/  USHF.R.U32.HI UR5, URZ, 0x10, UR8 ;  /* 0x00000010ff057899 */ /* 0x000fe40008011608 */
[----:B------:R-:W-:-:S04]  /*39e0*/  USHF.R.U32.HI UR6, URZ, 0x10, UR7 ;  /* 0x00000010ff067899 */ /* 0x000fc80008011607 */
[----:B------:R-:W-:-:S04]  /*39f0*/  ULOP3.LUT UR6, UR6, UR5, URZ, 0xc0, !UPT ;  /* 0x0000000506067292 */ /* 0x000fc8000f8ec0ff */
[----:B------:R-:W-:-:S09]  /*3a00*/  UISETP.NE.AND UP0, UPT, UR6, UR5, UPT ;  /* 0x000000050600728c */ /* 0x000fd2000bf05270 */
[----:B------:R-:W-:Y:S05]  /*3a10*/  BRA.U UP0, `(.L_x_31) ;  /* 0x00000001002c7547 */ /* 0x000fea000b800000 */
[----:B-1----:R-:W1:Y:S01]  /*3a20*/  S2R R2, SR_LANEID ;  /* 0x0000000000027919 */ /* 0x002e620000000000 */
[----:B------:R-:W-:Y:S01]  /*3a30*/  ULOP3.LUT UR8, URZ, UR8, URZ, 0x33, !UPT ;  /* 0x00000008ff087292 */ /* 0x000fe2000f8e33ff */
[----:B------:R-:W-:Y:S02]  /*3a40*/  VOTEU.ANY UR6, UPT, PT ;  /* 0x0000000000067886 */ /* 0x000fe400038e0100 */
[----:B------:R-:W-:-:S03]  /*3a50*/  UFLO.U32 UR6, UR6 ;  /* 0x00000006000672bd */ /* 0x000fc600080e0000 */
[----:B------:R-:W-:-:S04]  /*3a60*/  IMAD.U32 R0, RZ, RZ, UR8 ;  /* 0x00000008ff007e24 */ /* 0x000fc8000f8e00ff */
[----:B------:R-:W2:Y:S02]  /*3a70*/  REDUX UR5, R0 ;  /* 0x00000000000573c4 */ /* 0x000ea40000000000 */
[----:B------:R3:W-:Y:S01]  /*3a80*/  UTCATOMSWS.AND URZ, UR8 ;  /* 0x0000000800ff79e3 */ /* 0x0007e20008000000 */
[----:B-1----:R-:W-:Y:S02]  /*3a90*/  ISETP.EQ.U32.AND P0, PT, R2, UR6, PT ;  /* 0x0000000602007c0c */ /* 0x002fe4000bf02070 */
[----:B--2---:R-:W-:-:S11]  /*3aa0*/  MOV R2, UR5 ;  /* 0x0000000500027c02 */ /* 0x004fd60008000f00 */
[----:B------:R3:W-:Y:S01]  /*3ab0*/  @P0 ATOMS.AND RZ, [UR4], R2 ;  /* 0x00000002ffff098c */ /* 0x0007e2000a800004 */
[----:B------:R-:W-:Y:S05]  /*3ac0*/  BRA `(.L_x_32) ;  /* 0x0000000000147947 */ /* 0x000fea0003800000 */
.L_x_31:
[----:B-1----:R-:W-:Y:S02]  /*3ad0*/  MOV R2, 0x3af0 ;  /* 0x00003af000027802 */ /* 0x002fe40000000f00 */
[----:B------:R-:W-:Y:S05]  /*3ae0*/  CALL.REL.NOINC `($__internal_0_$__cuda_sm10x_tcgen05_guardrail_trap_col_being_dealloced_not_returned_by_alloc) ;  /* 0x0000000000d07944 */ /* 0x000fea0003c00000 */
[----:B------:R-:W-:Y:S05]  /*3af0*/  BRA `(.L_x_32) ;  /* 0x0000000000087947 */ /* 0x000fea0003800000 */
.L_x_30:
[----:B-1----:R-:W-:Y:S02]  /*3b00*/  MOV R2, 0x3b20 ;  /* 0x00003b2000027802 */ /* 0x002fe40000000f00 */
[----:B------:R-:W-:Y:S05]  /*3b10*/  CALL.REL.NOINC `($__internal_2_$__cuda_sm10x_tcgen05_guardrail_trap_unallocated_columns_being_dealloced) ;  /* 0x0000000000dc7944 */ /* 0x000fea0003c00000 */
.L_x_32:
[----:B------:R-:W-:Y:S01]  /*3b20*/  NOP ;  /* 0x0000000000007918 */ /* 0x000fe20000000000 */
.L_x_29:
[----:B------:R-:W-:-:S04]  /*3b30*/  DEPBAR.LE SB0, 0x0 ;  /* 0x000080000000791a */ /* 0x000fc80000000000 */
[----:B---3--:R-:W-:Y:S05]  /*3b40*/  EXIT ;  /* 0x000000000000794d */ /* 0x008fea0003800000 */
.L_x_6:
[----:B------:R-:W-:Y:S02]  /*3b50*/  MOV R6, UR14 ;  /* 0x0000000e00067c02 */ /* 0x000fe40008000f00 */
[----:B------:R-:W-:Y:S02]  /*3b60*/  MOV R7, UR14 ;  /* 0x0000000e00077c02 */ /* 0x000fe40008000f00 */
[----:B------:R-:W-:-:S07]  /*3b70*/  MOV R0, UR9 ;  /* 0x0000000900007c02 */ /* 0x000fce0008000f00 */
.L_x_33:
[----:B-1----:R1:W2:Y:S02]  /*3b80*/  SYNCS.PHASECHK.TRANS64.TRYWAIT P0, [R0+URZ+0x18], R7 ;  /* 0x00001807000075a7 */ /* 0x0022a400080011ff */
[----:B--2---:R-:W-:Y:S05]  /*3b90*/  @!P0 NANOSLEEP.SYNCS 0x989680 ;  /* 0x009896800000895d */ /* 0x004fea0003900000 */
[----:B------:R-:W2:Y:S02]  /*3ba0*/  @!P0 SYNCS.PHASECHK.TRANS64 P0, [R0+URZ+0x18], R7 ;  /* 0x00001807000085a7 */ /* 0x000ea400080010ff */
[----:B--2---:R-:W-:Y:S05]  /*3bb0*/  @!P0 BRA `(.L_x_33) ;  /* 0xfffffffc00f08947 */ /* 0x004fea000383ffff */
[----:B------:R-:W-:Y:S05]  /*3bc0*/  BRA `(.L_x_5) ;  /* 0xffffffcc004c7947 */ /* 0x000fea000383ffff */
.L_x_9:
[----:B------:R-:W-:Y:S02]  /*3bd0*/  MOV R6, UR7 ;  /* 0x0000000700067c02 */ /* 0x000fe40008000f00 */
[----:B------:R-:W-:Y:S02]  /*3be0*/  MOV R7, UR7 ;  /* 0x0000000700077c02 */ /* 0x000fe40008000f00 */
[----:B------:R-:W-:-:S07]  /*3bf0*/  MOV R0, UR4 ;  /* 0x0000000400007c02 */ /* 0x000fce0008000f00 */
.L_x_34:
[----:B-1----:R1:W5:Y:S02]  /*3c00*/  SYNCS.PHASECHK.TRANS64.TRYWAIT P0, [R0+URZ+0x18], R7 ;  /* 0x00001807000075a7 */ /* 0x00236400080011ff */
[----:B-----5:R-:W-:Y:S05]  /*3c10*/  @!P0 NANOSLEEP.SYNCS 0x989680 ;  /* 0x009896800000895d */ /* 0x020fea0003900000 */
[----:B------:R-:W5:Y:S02]  /*3c20*/  @!P0 SYNCS.PHASECHK.TRANS64 P0, [R0+URZ+0x18], R7 ;  /* 0x00001807000085a7 */ /* 0x000f6400080010ff */
[----:B-----5:R-:W-:Y:S05]  /*3c30*/  @!P0 BRA `(.L_x_34) ;  /* 0xfffffffc00f08947 */ /* 0x020fea000383ffff */
[----:B------:R-:W-:Y:S05]  /*3c40*/  BRA `(.L_x_35) ;  /* 0xffffffd000247947 */ /* 0x000fea000383ffff */
.L_x_12:
[----:B------:R-:W-:Y:S02]  /*3c50*/  MOV R0, UR7 ;  /* 0x0000000700007c02 */ /* 0x000fe40008000f00 */
[-C--:B------:R-:W-:Y:S02]  /*3c60*/  MOV R6, R2.reuse ;  /* 0x0000000200067202 */ /* 0x080fe40000000f00 */
[----:B------:R-:W-:-:S07]  /*3c70*/  MOV R7, R2 ;  /* 0x0000000200077202 */ /* 0x000fce0000000f00 */
.L_x_36:
[----:B-1----:R1:W4:Y:S02]  /*3c80*/  SYNCS.PHASECHK.TRANS64.TRYWAIT P0, [R0+URZ+0x40], R7 ;  /* 0x00004007000075a7 */ /* 0x00232400080011ff */
[----:B----4-:R-:W-:Y:S05]  /*3c90*/  @!P0 NANOSLEEP.SYNCS 0x989680 ;  /* 0x009896800000895d */ /* 0x010fea0003900000 */
[----:B------:R-:W4:Y:S02]  /*3ca0*/  @!P0 SYNCS.PHASECHK.TRANS64 P0, [R0+URZ+0x40], R7 ;  /* 0x00004007000085a7 */ /* 0x000f2400080010ff */
[----:B----4-:R-:W-:Y:S05]  /*3cb0*/  @!P0 BRA `(.L_x_36) ;  /* 0xfffffffc00f08947 */ /* 0x010fea000383ffff */
[----:B------:R-:W-:Y:S05]  /*3cc0*/  BRA `(.L_x_37) ;  /* 0xffffffd000e07947 */ /* 0x000fea000383ffff */
.L_x_14:
[----:B------:R-:W-:Y:S02]  /*3cd0*/  MOV R6, UR12 ;  /* 0x0000000c00067c02 */ /* 0x000fe40008000f00 */
[----:B------:R-:W-:Y:S02]  /*3ce0*/  MOV R7, UR12 ;  /* 0x0000000c00077c02 */ /* 0x000fe40008000f00 */
[----:B------:R-:W-:Y:S07]  /*3cf0*/  MOV R0, UR5 ;  /* 0x0000000500007c02 */ /* 0x000fee0008000f00 */
.L_x_38:
[----:B-1----:R1:W4:Y:S02]  /*3d00*/  SYNCS.PHASECHK.TRANS64.TRYWAIT P1, [R0+URZ], R7 ;  /* 0x00000007000075a7 */ /* 0x00232400080211ff */
[----:B----4-:R-:W-:Y:S05]  /*3d10*/  @!P1 NANOSLEEP.SYNCS 0x989680 ;  /* 0x009896800000995d */ /* 0x010fea0003900000 */
[----:B------:R-:W4:Y:S02]  /*3d20*/  @!P1 SYNCS.PHASECHK.TRANS64 P1, [R0+URZ], R7 ;  /* 0x00000007000095a7 */ /* 0x000f2400080210ff */
[----:B----4-:R-:W-:Y:S05]  /*3d30*/  @!P1 BRA `(.L_x_38) ;  /* 0xfffffffc00f09947 */ /* 0x010fea000383ffff */
[----:B------:R-:W-:Y:S05]  /*3d40*/  BRA `(.L_x_13) ;  /* 0xffffffd400247947 */ /* 0x000fea000383ffff */
.L_x_17:
[----:B----45:R-:W-:Y:S02]  /*3d50*/  MOV R0, UR4 ;  /* 0x0000000400007c02 */ /* 0x030fe40008000f00 */
[----:B------:R-:W-:-:S07]  /*3d60*/  MOV R7, R6 ;  /* 0x0000000600077202 */ /* 0x000fce0000000f00 */
.L_x_39:
[----:B-1----:R1:W4:Y:S02]  /*3d70*/  SYNCS.PHASECHK.TRANS64.TRYWAIT P0, [R0+URZ+0x40], R7 ;  /* 0x00004007000075a7 */ /* 0x00232400080011ff */
[----:B----4-:R-:W-:Y:S05]  /*3d80*/  @!P0 NANOSLEEP.SYNCS 0x989680 ;  /* 0x009896800000895d */ /* 0x010fea0003900000 */
[----:B------:R-:W4:Y:S02]  /*3d90*/  @!P0 SYNCS.PHASECHK.TRANS64 P0, [R0+URZ+0x40], R7 ;  /* 0x00004007000085a7 */ /* 0x000f2400080010ff */
[----:B----4-:R-:W-:Y:S05]  /*3da0*/  @!P0 BRA `(.L_x_39) ;  /* 0xfffffffc00f08947 */ /* 0x010fea000383ffff */
[----:B------:R-:W-:Y:S05]  /*3db0*/  BRA `(.L_x_10) ;  /* 0xffffffd400cc7947 */ /* 0x000fea000383ffff */
.L_x_24:
[----:B------:R-:W-:Y:S02]  /*3dc0*/  MOV R4, UR11 ;  /* 0x0000000b00047c02 */ /* 0x000fe40008000f00 */
[----:B------:R-:W-:-:S07]  /*3dd0*/  MOV R7, R6 ;  /* 0x0000000600077202 */ /* 0x000fce0000000f00 */
.L_x_40:
[----:B-1----:R1:W2:Y:S02]  /*3de0*/  SYNCS.PHASECHK.TRANS64.TRYWAIT P0, [R4+URZ+0x30], R7 ;  /* 0x00003007040075a7 */ /* 0x0022a400080011ff */
[----:B--2---:R-:W-:Y:S05]  /*3df0*/  @!P0 NANOSLEEP.SYNCS 0x989680 ;  /* 0x009896800000895d */ /* 0x004fea0003900000 */
[----:B------:R-:W2:Y:S02]  /*3e00*/  @!P0 SYNCS.PHASECHK.TRANS64 P0, [R4+URZ+0x30], R7 ;  /* 0x00003007040085a7 */ /* 0x000ea400080010ff */
[----:B--2---:R-:W-:Y:S05]  /*3e10*/  @!P0 BRA `(.L_x_40) ;  /* 0xfffffffc00f08947 */ /* 0x004fea000383ffff */
[----:B------:R-:W-:Y:S05]  /*3e20*/  BRA `(.L_x_41) ;  /* 0xffffffdc00f47947 */ /* 0x000fea000383ffff */
        .weak           $__internal_0_$__cuda_sm10x_tcgen05_guardrail_trap_col_being_dealloced_not_returned_by_alloc
        .type           $__internal_0_$__cuda_sm10x_tcgen05_guardrail_trap_col_being_dealloced_not_returned_by_alloc,@function
        .size           $__internal_0_$__cuda_sm10x_tcgen05_guardrail_trap_col_being_dealloced_not_returned_by_alloc,($__internal_1_$__cuda_sm10x_tcgen05_guardrail_trap_phase_invalid_during_alloc - $__internal_0_$__cuda_sm10x_tcgen05_guardrail_trap_col_being_dealloced_not_returned_by_alloc)
$__internal_0_$__cuda_sm10x_tcgen05_guardrail_trap_col_being_dealloced_not_returned_by_alloc:
[----:B------:R-:W-:Y:S05]  /*3e30*/  BPT.TRAP 0x1 ;  /* 0x000000040000795c */ /* 0x000fea0000300000 */
[----:B------:R-:W-:-:S04]  /*3e40*/  HFMA2 R3, -RZ, RZ, 0, 0 ;  /* 0x00000000ff037431 */ /* 0x000fc800000001ff */
[----:B------:R-:W-:Y:S05]  /*3e50*/  RET.REL.NODEC R2 `(kernel_cutlass_kernel_cudnngemm_swigludense_gemm_persistent_swigluPersistentDenseGemmKernel_object_at__TiledMMA_ThrLayoutVMNK11110000_PermutationMNK____MMAAtom_ThrID10_ShapeMNK12825616_TV_0) ;  /* 0xffffffc002687950 */ /* 0x000fea0003c3ffff */
        .weak           $__internal_1_$__cuda_sm10x_tcgen05_guardrail_trap_phase_invalid_during_alloc
        .type           $__internal_1_$__cuda_sm10x_tcgen05_guardrail_trap_phase_invalid_during_alloc,@function
        .size           $__internal_1_$__cuda_sm10x_tcgen05_guardrail_trap_phase_invalid_during_alloc,($__internal_2_$__cuda_sm10x_tcgen05_guardrail_trap_unallocated_columns_being_dealloced - $__internal_1_$__cuda_sm10x_tcgen05_guardrail_trap_phase_invalid_during_alloc)
$__internal_1_$__cuda_sm10x_tcgen05_guardrail_trap_phase_invalid_during_alloc:
[----:B------:R-:W-:Y:S05]  /*3e60*/  BPT.TRAP 0x1 ;  /* 0x000000040000795c */ /* 0x000fea0000300000 */
[----:B------:R-:W-:-:S04]  /*3e70*/  MOV R5, 0x0 ;  /* 0x0000000000057802 */ /* 0x000fc80000000f00 */
[----:B------:R-:W-:Y:S05]  /*3e80*/  RET.REL.NODEC R4 `(kernel_cutlass_kernel_cudnngemm_swigludense_gemm_persistent_swigluPersistentDenseGemmKernel_object_at__TiledMMA_ThrLayoutVMNK11110000_PermutationMNK____MMAAtom_ThrID10_ShapeMNK12825616_TV_0) ;  /* 0xffffffc0045c7950 */ /* 0x000fea0003c3ffff */
        .weak           $__internal_2_$__cuda_sm10x_tcgen05_guardrail_trap_unallocated_columns_being_dealloced
        .type           $__internal_2_$__cuda_sm10x_tcgen05_guardrail_trap_unallocated_columns_being_dealloced,@function
        .size           $__internal_2_$__cuda_sm10x_tcgen05_guardrail_trap_unallocated_columns_being_dealloced,(.L_x_45 - $__internal_2_$__cuda_sm10x_tcgen05_guardrail_trap_unallocated_columns_being_dealloced)
$__internal_2_$__cuda_sm10x_tcgen05_guardrail_trap_unallocated_columns_being_dealloced:
[----:B------:R-:W-:Y:S05]  /*3e90*/  BPT.TRAP 0x1 ;  /* 0x000000040000795c */ /* 0x000fea0000300000 */
[----:B------:R-:W-:-:S04]  /*3ea0*/  HFMA2 R3, -RZ, RZ, 0, 0 ;  /* 0x00000000ff037431 */ /* 0x000fc800000001ff */
[----:B------:R-:W-:Y:S05]  /*3eb0*/  RET.REL.NODEC R2 `(kernel_cutlass_kernel_cudnngemm_swigludense_gemm_persistent_swigluPersistentDenseGemmKernel_object_at__TiledMMA_ThrLayoutVMNK11110000_PermutationMNK____MMAAtom_ThrID10_ShapeMNK12825616_TV_0) ;  /* 0xffffffc002507950 */ /* 0x000fea0003c3ffff */
.L_x_42:
[----:B------:R-:W-:-:S00]  /*3ec0*/  BRA `(.L_x_42) ;  /* 0xfffffffc00fc7947 */ /* 0x000fc0000383ffff */
[----:B------:R-:W-:-:S00]  /*3ed0*/  NOP ;  /* 0x0000000000007918 */ /* 0x000fc00000000000 */
        /* <DEDUP_REMOVED lines=10> */
.L_x_45:


//--------------------- .nv.shared.kernel_cutlass_kernel_cudnngemm_swigludense_gemm_persistent_swigluPersistentDenseGemmKernel_object_at__TiledMMA_ThrLayoutVMNK11110000_PermutationMNK____MMAAtom_ThrID10_ShapeMNK12825616_TV_0 --------------------------
	.section	.nv.shared.kernel_cutlass_kernel_cudnngemm_swigludense_gemm_persistent_swigluPersistentDenseGemmKernel_object_at__TiledMMA_ThrLayoutVMNK11110000_PermutationMNK____MMAAtom_ThrID10_ShapeMNK12825616_TV_0,"aw",@nobits
	.sectionflags	@""
	.align	1024
	.zero		1024


//--------------------- .nv.shared.reserved.0     --------------------------
	.section	.nv.shared.reserved.0,"aw",@nobits
	.align	8
	.weak		__nv_reservedSMEM_offset_0_alias
	.size		__nv_reservedSMEM_offset_0_alias, 0, 64
	.other		__nv_reservedSMEM_offset_0_alias,@"STO_CUDA_RESERVED_SHARED STV_DEFAULT"
__nv_reservedSMEM_offset_0_alias:
	.zero		0
.nv.shared.reserved.0:
	.zero		64
	.weak		__nv_reservedSMEM_allocation_phase
	.type		__nv_reservedSMEM_allocation_phase,@object
	.size		__nv_reservedSMEM_allocation_phase,(.L_0 - __nv_reservedSMEM_allocation_phase)
__nv_reservedSMEM_allocation_phase:
	.zero		1
.L_0:
	.zero		7
	.weak		__nv_reservedSMEM_devtool_atexit_pc
	.type		__nv_reservedSMEM_devtool_atexit_pc,@object
	.size		__nv_reservedSMEM_devtool_atexit_pc,(__nv_reservedSMEM_allocation_mask - __nv_reservedSMEM_devtool_atexit_pc)
__nv_reservedSMEM_devtool_atexit_pc:
	.zero		8
	.weak		__nv_reservedSMEM_allocation_mask
	.type		__nv_reservedSMEM_allocation_mask,@object
	.size		__nv_reservedSMEM_allocation_mask,(.L_2 - __nv_reservedSMEM_allocation_mask)
__nv_reservedSMEM_allocation_mask:
	.zero		4
.L_2:


//--------------------- .nv.constant0.kernel_cutlass_kernel_cudnngemm_swigludense_gemm_persistent_swigluPersistentDenseGemmKernel_object_at__TiledMMA_ThrLayoutVMNK11110000_PermutationMNK____MMAAtom_ThrID10_ShapeMNK12825616_TV_0 --------------------------
	.section	.nv.constant0.kernel_cutlass_kernel_cudnngemm_swigludense_gemm_persistent_swigluPersistentDenseGemmKernel_object_at__TiledMMA_ThrLayoutVMNK11110000_PermutationMNK____MMAAtom_ThrID10_ShapeMNK12825616_TV_0,"a",@progbits
	.sectionflags	@""
	.align	4
.nv.constant0.kernel_cutlass_kernel_cudnngemm_swigludense_gemm_persistent_swigluPersistentDenseGemmKernel_object_at__TiledMMA_ThrLayoutVMNK11110000_PermutationMNK____MMAAtom_ThrID10_ShapeMNK12825616_TV_0:
	.zero		1512


//--------------------- SYMBOLS --------------------------

	.type		.nv.reservedSmem.offset0,@object
	.size		.nv.reservedSmem.offset0,0x4
	.type		.nv.reservedSmem.cap,@object
	.size		.nv.reservedSmem.cap,0x4
